	.target	sm_100a

	.elftype	@"ET_EXEC"


//--------------------- .note.nv.tkinfo           --------------------------
	.section	.note.nv.tkinfo,"",@"SHT_NOTE"
	.sectionflags	@"SHF_NOTE_NV_TKINFO"
	.tkinfo
        /*0018*/ 	.word	0x00000002
        /*0030*/ 	.string	""
        /*0030*/ 	.string	"ptxas"
        /*0030*/ 	.string	"Cuda compilation tools, release 13.0, V13.0.88"
        /*0030*/ 	.string	"Build cuda_13.0.r13.0/compiler.36424714_0"
        /*0030*/ 	.string	"-arch sm_100a -m 64 "



//--------------------- .note.nv.cuinfo           --------------------------
	.section	.note.nv.cuinfo,"",@"SHT_NOTE"
	.sectionflags	@"SHF_NOTE_NV_CUINFO"
        /*0018*/ 	.short	0x0002
        /*001a*/ 	.short	0x0064
        /*001c*/ 	.short	0x0082
	.zero		2


//--------------------- .nv.info                  --------------------------
	.section	.nv.info,"",@"SHT_CUDA_INFO"
	.align	4


	//----- nvinfo : EIATTR_REGCOUNT
	.align		4
        /*0000*/ 	.byte	0x04, 0x2f
        /*0002*/ 	.short	(.L_19 - .L_18)
	.align		4
.L_18:
        /*0004*/ 	.word	index@(_ZN7cutlass13device_kernelINS_4conv6kernel13ConvUniversalINS1_16ConvProblemShapeILNS1_8OperatorE2ELi2EEENS1_10collective14CollectiveConvINS1_47MainloopSm100TmaUmmaWarpSpecializedImplicitGemmILS5_2ELi4ELi2ELi1ELi2EN4cute5tupleIJNSA_1CILi1EEESD_SD_EEEEENSB_IJNSC_ILi64EEENSB_IJNSC_ILi128EEEEEENSB_IJSG_EEEEEENS_10tfloat32_tESL_NSA_8TiledMMAINSA_8MMA_AtomIJNSA_17SM100_MMA_TF32_SSISL_SL_fLi64ELi128ELNSA_4UMMA5MajorE1ELSQ_1ELNSP_7ScaleInE0ELSR_0EEEEEENSA_6LayoutISE_NSB_IJNSC_ILi0EEESV_SV_EEEEENSB_IJNSA_10UnderscoreESY_SY_EEEEENS7_6detail27Sm100ImplicitGemmTileTraitsINSA_13SM90_TMA_LOADENSA_14ComposedLayoutINSA_7SwizzleILi2ELi5ELi2EEENSA_18smem_ptr_flag_bitsILi32EEENSU_INSB_IJNSC_ILi32EEENSC_ILi4EEEEEENSB_IJSD_S19_EEEEEEEvEENS12_INSA_20SM90_TMA_LOAD_IM2COLES1E_vEEEENS_8epilogue10collective18CollectiveEpilogueINS1J_23Sm100TmaWarpSpecializedILi4ELi2ELi16ELb1ELb0EEEJSK_NSB_IJNSU_ISG_SD_EENSU_IS19_SD_EEEEESL_NSB_IJlNSB_IJSD_llEEESV_EEESL_S1S_NS1J_6fusion15FusionCallbacksIS1N_NS1T_17LinearCombinationISL_fSL_fLNS_15FloatRoundStyleE2EEESK_S1Q_JEEENSA_5SM1004TMEM4LOAD26SM100_TMEM_LOAD_16dp128b8xES13_NS14_INS15_ILi3ELi4ELi3EEES18_NSU_INSB_IJNSC_ILi8EEES19_EEENSB_IJS19_SD_EEEEEEENSA_17SM75_U32x4_LDSM_NENSA_14SM90_TMA_STOREES28_NSA_17SM90_U32x4_STSM_NENSA_39AutoVectorizingCopyWithAssumedAlignmentILi128EEEEEEvvEEEEvNT_6ParamsE)
        /*0008*/ 	.word	0x00000060


	//----- nvinfo : EIATTR_FRAME_SIZE
	.align		4
.L_19:
        /*000c*/ 	.byte	0x04, 0x11
        /*000e*/ 	.short	(.L_21 - .L_20)
	.align		4
.L_20:
        /*0010*/ 	.word	index@($__internal_2_$__cuda_sm10x_tcgen05_guardrail_trap_unallocated_columns_being_dealloced)
        /*0014*/ 	.word	0x00000008


	//----- nvinfo : EIATTR_FRAME_SIZE
	.align		4
.L_21:
        /*0018*/ 	.byte	0x04, 0x11
        /*001a*/ 	.short	(.L_23 - .L_22)
	.align		4
.L_22:
        /*001c*/ 	.word	index@($__internal_1_$__cuda_sm10x_tcgen05_guardrail_trap_phase_invalid_during_alloc)
        /*0020*/ 	.word	0x00000008


	//----- nvinfo : EIATTR_FRAME_SIZE
	.align		4
.L_23:
        /*0024*/ 	.byte	0x04, 0x11
        /*0026*/ 	.short	(.L_25 - .L_24)
	.align		4
.L_24:
        /*0028*/ 	.word	index@($__internal_0_$__cuda_sm10x_tcgen05_guardrail_trap_col_being_dealloced_not_returned_by_alloc)
        /*002c*/ 	.word	0x00000008


	//----- nvinfo : EIATTR_FRAME_SIZE
	.align		4
.L_25:
        /*0030*/ 	.byte	0x04, 0x11
        /*0032*/ 	.short	(.L_27 - .L_26)
	.align		4
.L_26:
        /*0034*/ 	.word	index@(_ZN7cutlass13device_kernelINS_4conv6kernel13ConvUniversalINS1_16ConvProblemShapeILNS1_8OperatorE2ELi2EEENS1_10collective14CollectiveConvINS1_47MainloopSm100TmaUmmaWarpSpecializedImplicitGemmILS5_2ELi4ELi2ELi1ELi2EN4cute5tupleIJNSA_1CILi1EEESD_SD_EEEEENSB_IJNSC_ILi64EEENSB_IJNSC_ILi128EEEEEENSB_IJSG_EEEEEENS_10tfloat32_tESL_NSA_8TiledMMAINSA_8MMA_AtomIJNSA_17SM100_MMA_TF32_SSISL_SL_fLi64ELi128ELNSA_4UMMA5MajorE1ELSQ_1ELNSP_7ScaleInE0ELSR_0EEEEEENSA_6LayoutISE_NSB_IJNSC_ILi0EEESV_SV_EEEEENSB_IJNSA_10UnderscoreESY_SY_EEEEENS7_6detail27Sm100ImplicitGemmTileTraitsINSA_13SM90_TMA_LOADENSA_14ComposedLayoutINSA_7SwizzleILi2ELi5ELi2EEENSA_18smem_ptr_flag_bitsILi32EEENSU_INSB_IJNSC_ILi32EEENSC_ILi4EEEEEENSB_IJSD_S19_EEEEEEEvEENS12_INSA_20SM90_TMA_LOAD_IM2COLES1E_vEEEENS_8epilogue10collective18CollectiveEpilogueINS1J_23Sm100TmaWarpSpecializedILi4ELi2ELi16ELb1ELb0EEEJSK_NSB_IJNSU_ISG_SD_EENSU_IS19_SD_EEEEESL_NSB_IJlNSB_IJSD_llEEESV_EEESL_S1S_NS1J_6fusion15FusionCallbacksIS1N_NS1T_17LinearCombinationISL_fSL_fLNS_15FloatRoundStyleE2EEESK_S1Q_JEEENSA_5SM1004TMEM4LOAD26SM100_TMEM_LOAD_16dp128b8xES13_NS14_INS15_ILi3ELi4ELi3EEES18_NSU_INSB_IJNSC_ILi8EEES19_EEENSB_IJS19_SD_EEEEEEENSA_17SM75_U32x4_LDSM_NENSA_14SM90_TMA_STOREES28_NSA_17SM90_U32x4_STSM_NENSA_39AutoVectorizingCopyWithAssumedAlignmentILi128EEEEEEvvEEEEvNT_6ParamsE)
        /*0038*/ 	.word	0x00000008


	//----- nvinfo : EIATTR_MIN_STACK_SIZE
	.align		4
.L_27:
        /*003c*/ 	.byte	0x04, 0x12
        /*003e*/ 	.short	(.L_29 - .L_28)
	.align		4
.L_28:
        /*0040*/ 	.word	index@(_ZN7cutlass13device_kernelINS_4conv6kernel13ConvUniversalINS1_16ConvProblemShapeILNS1_8OperatorE2ELi2EEENS1_10collective14CollectiveConvINS1_47MainloopSm100TmaUmmaWarpSpecializedImplicitGemmILS5_2ELi4ELi2ELi1ELi2EN4cute5tupleIJNSA_1CILi1EEESD_SD_EEEEENSB_IJNSC_ILi64EEENSB_IJNSC_ILi128EEEEEENSB_IJSG_EEEEEENS_10tfloat32_tESL_NSA_8TiledMMAINSA_8MMA_AtomIJNSA_17SM100_MMA_TF32_SSISL_SL_fLi64ELi128ELNSA_4UMMA5MajorE1ELSQ_1ELNSP_7ScaleInE0ELSR_0EEEEEENSA_6LayoutISE_NSB_IJNSC_ILi0EEESV_SV_EEEEENSB_IJNSA_10UnderscoreESY_SY_EEEEENS7_6detail27Sm100ImplicitGemmTileTraitsINSA_13SM90_TMA_LOADENSA_14ComposedLayoutINSA_7SwizzleILi2ELi5ELi2EEENSA_18smem_ptr_flag_bitsILi32EEENSU_INSB_IJNSC_ILi32EEENSC_ILi4EEEEEENSB_IJSD_S19_EEEEEEEvEENS12_INSA_20SM90_TMA_LOAD_IM2COLES1E_vEEEENS_8epilogue10collective18CollectiveEpilogueINS1J_23Sm100TmaWarpSpecializedILi4ELi2ELi16ELb1ELb0EEEJSK_NSB_IJNSU_ISG_SD_EENSU_IS19_SD_EEEEESL_NSB_IJlNSB_IJSD_llEEESV_EEESL_S1S_NS1J_6fusion15FusionCallbacksIS1N_NS1T_17LinearCombinationISL_fSL_fLNS_15FloatRoundStyleE2EEESK_S1Q_JEEENSA_5SM1004TMEM4LOAD26SM100_TMEM_LOAD_16dp128b8xES13_NS14_INS15_ILi3ELi4ELi3EEES18_NSU_INSB_IJNSC_ILi8EEES19_EEENSB_IJS19_SD_EEEEEEENSA_17SM75_U32x4_LDSM_NENSA_14SM90_TMA_STOREES28_NSA_17SM90_U32x4_STSM_NENSA_39AutoVectorizingCopyWithAssumedAlignmentILi128EEEEEEvvEEEEvNT_6ParamsE)
        /*0044*/ 	.word	0x00000008
.L_29:


//--------------------- .nv.compat                --------------------------
	.section	.nv.compat,"",@"SHT_CUDA_COMPAT_INFO"
	.align	4
        /*0000*/ 	.byte	0x02, 0x09, 0x01, 0x00, 0x02, 0x02, 0x02, 0x00, 0x02, 0x05, 0x05, 0x00, 0x03, 0x07, 0x01, 0x01
        /*0010*/ 	.byte	0x02, 0x03, 0x01, 0x00, 0x02, 0x06, 0x01, 0x00, 0x04, 0x0b, 0x08, 0x00, 0x09, 0x00, 0x00, 0x00
        /*0020*/ 	.byte	0x00, 0x00, 0x00, 0x00


//--------------------- .nv.info._ZN7cutlass13device_kernelINS_4conv6kernel13ConvUniversalINS1_16ConvProblemShapeILNS1_8OperatorE2ELi2EEENS1_10collective14CollectiveConvINS1_47MainloopSm100TmaUmmaWarpSpecializedImplicitGemmILS5_2ELi4ELi2ELi1ELi2EN4cute5tupleIJNSA_1CILi1EEESD_SD_EEEEENSB_IJNSC_ILi64EEENSB_IJNSC_ILi128EEEEEENSB_IJSG_EEEEEENS_10tfloat32_tESL_NSA_8TiledMMAINSA_8MMA_AtomIJNSA_17SM100_MMA_TF32_SSISL_SL_fLi64ELi128ELNSA_4UMMA5MajorE1ELSQ_1ELNSP_7ScaleInE0ELSR_0EEEEEENSA_6LayoutISE_NSB_IJNSC_ILi0EEESV_SV_EEEEENSB_IJNSA_10UnderscoreESY_SY_EEEEENS7_6detail27Sm100ImplicitGemmTileTraitsINSA_13SM90_TMA_LOADENSA_14ComposedLayoutINSA_7SwizzleILi2ELi5ELi2EEENSA_18smem_ptr_flag_bitsILi32EEENSU_INSB_IJNSC_ILi32EEENSC_ILi4EEEEEENSB_IJSD_S19_EEEEEEEvEENS12_INSA_20SM90_TMA_LOAD_IM2COLES1E_vEEEENS_8epilogue10collective18CollectiveEpilogueINS1J_23Sm100TmaWarpSpecializedILi4ELi2ELi16ELb1ELb0EEEJSK_NSB_IJNSU_ISG_SD_EENSU_IS19_SD_EEEEESL_NSB_IJlNSB_IJSD_llEEESV_EEESL_S1S_NS1J_6fusion15FusionCallbacksIS1N_NS1T_17LinearCombinationISL_fSL_fLNS_15FloatRoundStyleE2EEESK_S1Q_JEEENSA_5SM1004TMEM4LOAD26SM100_TMEM_LOAD_16dp128b8xES13_NS14_INS15_ILi3ELi4ELi3EEES18_NSU_INSB_IJNSC_ILi8EEES19_EEENSB_IJS19_SD_EEEEEEENSA_17SM75_U32x4_LDSM_NENSA_14SM90_TMA_STOREES28_NSA_17SM90_U32x4_STSM_NENSA_39AutoVectorizingCopyWithAssumedAlignmentILi128EEEEEEvvEEEEvNT_6ParamsE --------------------------
	.section	.nv.info._ZN7cutlass13device_kernelINS_4conv6kernel13ConvUniversalINS1_16ConvProblemShapeILNS1_8OperatorE2ELi2EEENS1_10collective14CollectiveConvINS1_47MainloopSm100TmaUmmaWarpSpecializedImplicitGemmILS5_2ELi4ELi2ELi1ELi2EN4cute5tupleIJNSA_1CILi1EEESD_SD_EEEEENSB_IJNSC_ILi64EEENSB_IJNSC_ILi128EEEEEENSB_IJSG_EEEEEENS_10tfloat32_tESL_NSA_8TiledMMAINSA_8MMA_AtomIJNSA_17SM100_MMA_TF32_SSISL_SL_fLi64ELi128ELNSA_4UMMA5MajorE1ELSQ_1ELNSP_7ScaleInE0ELSR_0EEEEEENSA_6LayoutISE_NSB_IJNSC_ILi0EEESV_SV_EEEEENSB_IJNSA_10UnderscoreESY_SY_EEEEENS7_6detail27Sm100ImplicitGemmTileTraitsINSA_13SM90_TMA_LOADENSA_14ComposedLayoutINSA_7SwizzleILi2ELi5ELi2EEENSA_18smem_ptr_flag_bitsILi32EEENSU_INSB_IJNSC_ILi32EEENSC_ILi4EEEEEENSB_IJSD_S19_EEEEEEEvEENS12_INSA_20SM90_TMA_LOAD_IM2COLES1E_vEEEENS_8epilogue10collective18CollectiveEpilogueINS1J_23Sm100TmaWarpSpecializedILi4ELi2ELi16ELb1ELb0EEEJSK_NSB_IJNSU_ISG_SD_EENSU_IS19_SD_EEEEESL_NSB_IJlNSB_IJSD_llEEESV_EEESL_S1S_NS1J_6fusion15FusionCallbacksIS1N_NS1T_17LinearCombinationISL_fSL_fLNS_15FloatRoundStyleE2EEESK_S1Q_JEEENSA_5SM1004TMEM4LOAD26SM100_TMEM_LOAD_16dp128b8xES13_NS14_INS15_ILi3ELi4ELi3EEES18_NSU_INSB_IJNSC_ILi8EEES19_EEENSB_IJS19_SD_EEEEEEENSA_17SM75_U32x4_LDSM_NENSA_14SM90_TMA_STOREES28_NSA_17SM90_U32x4_STSM_NENSA_39AutoVectorizingCopyWithAssumedAlignmentILi128EEEEEEvvEEEEvNT_6ParamsE,"",@"SHT_CUDA_INFO"
	.sectionflags	@""
	.align	4


	//----- nvinfo : EIATTR_CUDA_API_VERSION
	.align		4
        /*0000*/ 	.byte	0x04, 0x37
        /*0002*/ 	.short	(.L_31 - .L_30)
.L_30:
        /*0004*/ 	.word	0x00000082


	//----- nvinfo : EIATTR_KPARAM_INFO
	.align		4
.L_31:
        /*0008*/ 	.byte	0x04, 0x17
        /*000a*/ 	.short	(.L_33 - .L_32)
.L_32:
        /*000c*/ 	.word	0x00000000
        /*0010*/ 	.short	0x0000
        /*0012*/ 	.short	0x0000
        /*0014*/ 	.byte	0x00, 0xf0, 0x01, 0x20


	//----- nvinfo : EIATTR_AT_ENTRY_FRAGMENTS
	.align		4
.L_33:
        /*0018*/ 	.byte	0x04, 0x4f
        /*001a*/ 	.short	(.L_35 - .L_34)


	//   ....[0]....
.L_34:
        /*001c*/ 	.word	0x00000006


	//----- nvinfo : EIATTR_RESERVED_SMEM_USED
	.align		4
.L_35:
        /*0020*/ 	.byte	0x01, 0x41
	.zero		2


	//----- nvinfo : EIATTR_SPARSE_MMA_MASK
	.align		4
        /*0024*/ 	.byte	0x03, 0x50
        /*0026*/ 	.short	0x0000


	//----- nvinfo : EIATTR_TCGEN05_1CTA_USED
	.align		4
        /*0028*/ 	.byte	0x01, 0x51
	.zero		2


	//----- nvinfo : EIATTR_MAXREG_COUNT
	.align		4
        /*002c*/ 	.byte	0x03, 0x1b
        /*002e*/ 	.short	0x00ff


	//----- nvinfo : EIATTR_NUM_BARRIERS
	.align		4
        /*0030*/ 	.byte	0x02, 0x4c
        /*0032*/ 	.byte	0x07
	.zero		1


	//----- nvinfo : EIATTR_EXTERNS
	.align		4
        /*0034*/ 	.byte	0x04, 0x0f
        /*0036*/ 	.short	(.L_37 - .L_36)


	//   ....[0]....
	.align		4
.L_36:
        /*0038*/ 	.word	index@(__assertfail)


	//----- nvinfo : EIATTR_MERCURY_ISA_VERSION
	.align		4
.L_37:
        /*003c*/ 	.byte	0x03, 0x5f
        /*003e*/ 	.short	0x0101


	//----- nvinfo : EIATTR_INT_WARP_WIDE_INSTR_OFFSETS
	.align		4
        /*0040*/ 	.byte	0x04, 0x31
        /*0042*/ 	.short	(.L_39 - .L_38)


	//   ....[0]....
.L_38:
        /*0044*/ 	.word	0x00004100


	//   ....[1]....
        /*0048*/ 	.word	0x00004120


	//   ....[2]....
        /*004c*/ 	.word	0x00004150


	//   ....[3]....
        /*0050*/ 	.word	0x00005190


	//   ....[4]....
        /*0054*/ 	.word	0x000051f0


	//   ....[5]....
        /*0058*/ 	.word	0x000052d0


	//   ....[6]....
        /*005c*/ 	.word	0x00005350


	//   ....[7]....
        /*0060*/ 	.word	0x00005450


	//   ....[8]....
        /*0064*/ 	.word	0x000054e0


	//   ....[9]....
        /*0068*/ 	.word	0x000055f0


	//   ....[10]....
        /*006c*/ 	.word	0x000056a0


	//----- nvinfo : EIATTR_COOP_GROUP_MASK_REGIDS
	.align		4
.L_39:
        /*0070*/ 	.byte	0x04, 0x29
        /*0072*/ 	.short	(.L_41 - .L_40)


	//   ....[0]....
.L_40:
        /*0074*/ 	.word	0xffffffff


	//   ....[1]....
        /*0078*/ 	.word	0xffffffff


	//   ....[2]....
        /*007c*/ 	.word	0xffffffff


	//   ....[3]....
        /*0080*/ 	.word	0xffffffff


	//   ....[4]....
        /*0084*/ 	.word	0xffffffff


	//   ....[5]....
        /*0088*/ 	.word	0xffffffff


	//   ....[6]....
        /*008c*/ 	.word	0xffffffff


	//   ....[7]....
        /*0090*/ 	.word	0xffffffff


	//   ....[8]....
        /*0094*/ 	.word	0xffffffff


	//   ....[9]....
        /*0098*/ 	.word	0xffffffff


	//   ....[10]....
        /*009c*/ 	.word	0xffffffff


	//   ....[11]....
        /*00a0*/ 	.word	0xffffffff


	//----- nvinfo : EIATTR_COOP_GROUP_INSTR_OFFSETS
	.align		4
.L_41:
        /*00a4*/ 	.byte	0x04, 0x28
        /*00a6*/ 	.short	(.L_43 - .L_42)


	//   ....[0]....
.L_42:
        /*00a8*/ 	.word	0x00000090


	//   ....[1]....
        /*00ac*/ 	.word	0x00000500


	//   ....[2]....
        /*00b0*/ 	.word	0x00000670


	//   ....[3]....
        /*00b4*/ 	.word	0x00000810


	//   ....[4]....
        /*00b8*/ 	.word	0x00000910


	//   ....[5]....
        /*00bc*/ 	.word	0x00000a60


	//   ....[6]....
        /*00c0*/ 	.word	0x00002610


	//   ....[7]....
        /*00c4*/ 	.word	0x00003260


	//   ....[8]....
        /*00c8*/ 	.word	0x00003470


	//   ....[9]....
        /*00cc*/ 	.word	0x000034a0


	//   ....[10]....
        /*00d0*/ 	.word	0x00003fe0


	//   ....[11]....
        /*00d4*/ 	.word	0x00004220


	//----- nvinfo : EIATTR_VRC_CTA_INIT_COUNT
	.align		4
.L_43:
        /*00d8*/ 	.byte	0x02, 0x4a
        /*00da*/ 	.byte	0x80
	.zero		1


	//----- nvinfo : EIATTR_SYSCALL_OFFSETS
	.align		4
        /*00dc*/ 	.byte	0x04, 0x46
        /*00de*/ 	.short	(.L_45 - .L_44)


	//   ....[0]....
.L_44:
        /*00e0*/ 	.word	0x00006740


	//   ....[1]....
        /*00e4*/ 	.word	0x00006830


	//   ....[2]....
        /*00e8*/ 	.word	0x00007060


	//   ....[3]....
        /*00ec*/ 	.word	0x00007a20


	//   ....[4]....
        /*00f0*/ 	.word	0x00008370


	//   ....[5]....
        /*00f4*/ 	.word	0x00008cb0


	//----- nvinfo : EIATTR_MBARRIER_INSTR_OFFSETS
	.align		4
.L_45:
        /*00f8*/ 	.byte	0x04, 0x39
        /*00fa*/ 	.short	(.L_47 - .L_46)


	//   ....[0]....
.L_46:
        /*00fc*/ 	.word	0x000005e0
        /*0100*/ 	.word	0x000000ff
        /*0104*/ 	.word	0x00000000
        /*0108*/ 	.short	0x0100
        /*010a*/ 	.byte	0x04
	.zero		1


	//   ....[1]....
        /*010c*/ 	.word	0x000005f0
        /*0110*/ 	.word	0x000000ff
        /*0114*/ 	.word	0x00000020
        /*0118*/ 	.short	0x0100
        /*011a*/ 	.byte	0x04
	.zero		1


	//   ....[2]....
        /*011c*/ 	.word	0x00000600
        /*0120*/ 	.word	0x000000ff
        /*0124*/ 	.word	0x00000008
        /*0128*/ 	.short	0x0100
        /*012a*/ 	.byte	0x04
	.zero		1


	//   ....[3]....
        /*012c*/ 	.word	0x00000610
        /*0130*/ 	.word	0x000000ff
        /*0134*/ 	.word	0x00000028
        /*0138*/ 	.short	0x0100
        /*013a*/ 	.byte	0x04
	.zero		1


	//   ....[4]....
        /*013c*/ 	.word	0x00000620
        /*0140*/ 	.word	0x000000ff
        /*0144*/ 	.word	0x00000010
        /*0148*/ 	.short	0x0100
        /*014a*/ 	.byte	0x04
	.zero		1


	//   ....[5]....
        /*014c*/ 	.word	0x00000630
        /*0150*/ 	.word	0x000000ff
        /*0154*/ 	.word	0x00000030
        /*0158*/ 	.short	0x0100
        /*015a*/ 	.byte	0x04
	.zero		1


	//   ....[6]....
        /*015c*/ 	.word	0x00000640
        /*0160*/ 	.word	0x000000ff
        /*0164*/ 	.word	0x00000018
        /*0168*/ 	.short	0x0100
        /*016a*/ 	.byte	0x04
	.zero		1


	//   ....[7]....
        /*016c*/ 	.word	0x00000650
        /*0170*/ 	.word	0x000000ff
        /*0174*/ 	.word	0x00000038
        /*0178*/ 	.short	0x0100
        /*017a*/ 	.byte	0x04
	.zero		1


	//   ....[8]....
        /*017c*/ 	.word	0x00000780
        /*0180*/ 	.word	0x000000ff
        /*0184*/ 	.word	0x00000040
        /*0188*/ 	.short	0x0100
        /*018a*/ 	.byte	0x04
	.zero		1


	//   ....[9]....
        /*018c*/ 	.word	0x00000790
        /*0190*/ 	.word	0x000000ff
        /*0194*/ 	.word	0x00000060
        /*0198*/ 	.short	0x0100
        /*019a*/ 	.byte	0x04
	.zero		1


	//   ....[10]....
        /*019c*/ 	.word	0x000007a0
        /*01a0*/ 	.word	0x000000ff
        /*01a4*/ 	.word	0x00000048
        /*01a8*/ 	.short	0x0100
        /*01aa*/ 	.byte	0x04
	.zero		1


	//   ....[11]....
        /*01ac*/ 	.word	0x000007b0
        /*01b0*/ 	.word	0x000000ff
        /*01b4*/ 	.word	0x00000068
        /*01b8*/ 	.short	0x0100
        /*01ba*/ 	.byte	0x04
	.zero		1


	//   ....[12]....
        /*01bc*/ 	.word	0x000007c0
        /*01c0*/ 	.word	0x000000ff
        /*01c4*/ 	.word	0x00000050
        /*01c8*/ 	.short	0x0100
        /*01ca*/ 	.byte	0x04
	.zero		1


	//   ....[13]....
        /*01cc*/ 	.word	0x000007d0
        /*01d0*/ 	.word	0x000000ff
        /*01d4*/ 	.word	0x00000070
        /*01d8*/ 	.short	0x0100
        /*01da*/ 	.byte	0x04
	.zero		1


	//   ....[14]....
        /*01dc*/ 	.word	0x000007e0
        /*01e0*/ 	.word	0x000000ff
        /*01e4*/ 	.word	0x00000058
        /*01e8*/ 	.short	0x0100
        /*01ea*/ 	.byte	0x04
	.zero		1


	//   ....[15]....
        /*01ec*/ 	.word	0x000007f0
        /*01f0*/ 	.word	0x000000ff
        /*01f4*/ 	.word	0x00000078
        /*01f8*/ 	.short	0x0100
        /*01fa*/ 	.byte	0x04
	.zero		1


	//   ....[16]....
        /*01fc*/ 	.word	0x000008e0
        /*0200*/ 	.word	0x000000ff
        /*0204*/ 	.word	0x00000080
        /*0208*/ 	.short	0x0100
        /*020a*/ 	.byte	0x06
	.zero		1


	//   ....[17]....
        /*020c*/ 	.word	0x000008f0
        /*0210*/ 	.word	0x000000ff
        /*0214*/ 	.word	0x00000088
        /*0218*/ 	.short	0x0100
        /*021a*/ 	.byte	0x06
	.zero		1


	//   ....[18]....
        /*021c*/ 	.word	0x00000a30
        /*0220*/ 	.word	0x000000ff
        /*0224*/ 	.word	0x00000090
        /*0228*/ 	.short	0x0100
        /*022a*/ 	.byte	0x06
	.zero		1


	//   ....[19]....
        /*022c*/ 	.word	0x00000a40
        /*0230*/ 	.word	0x000000ff
        /*0234*/ 	.word	0x00000098
        /*0238*/ 	.short	0x0100
        /*023a*/ 	.byte	0x06
	.zero		1


	//   ....[20]....
        /*023c*/ 	.word	0x00000b90
        /*0240*/ 	.word	0x000000ff
        /*0244*/ 	.word	0x000000a0
        /*0248*/ 	.short	0x0100
        /*024a*/ 	.byte	0x04
	.zero		1


	//   ....[21]....
        /*024c*/ 	.word	0x00000ba0
        /*0250*/ 	.word	0x000000ff
        /*0254*/ 	.word	0x000000b0
        /*0258*/ 	.short	0x0100
        /*025a*/ 	.byte	0x04
	.zero		1


	//   ....[22]....
        /*025c*/ 	.word	0x00000bb0
        /*0260*/ 	.word	0x000000ff
        /*0264*/ 	.word	0x000000a8
        /*0268*/ 	.short	0x0100
        /*026a*/ 	.byte	0x04
	.zero		1


	//   ....[23]....
        /*026c*/ 	.word	0x00000bc0
        /*0270*/ 	.word	0x000000ff
        /*0274*/ 	.word	0x000000b8
        /*0278*/ 	.short	0x0100
        /*027a*/ 	.byte	0x04
	.zero		1


	//   ....[24]....
        /*027c*/ 	.word	0x00001770
        /*0280*/ 	.word	0x000000ff
        /*0284*/ 	.word	0x00000020
        /*0288*/ 	.short	0x010a
        /*028a*/ 	.byte	0x07
	.zero		1


	//   ....[25]....
        /*028c*/ 	.word	0x00001ae0
        /*0290*/ 	.word	0x000000ff
        /*0294*/ 	.word	0x00000020
        /*0298*/ 	.short	0x010a
        /*029a*/ 	.byte	0x2d
	.zero		1


	//   ....[26]....
        /*029c*/ 	.word	0x00001c50
        /*02a0*/ 	.word	0x000000ff
        /*02a4*/ 	.word	0x00000020
        /*02a8*/ 	.short	0x010a
        /*02aa*/ 	.byte	0x09
	.zero		1


	//   ....[27]....
        /*02ac*/ 	.word	0x00001fb0
        /*02b0*/ 	.word	0x000000ff
        /*02b4*/ 	.word	0x00000088
        /*02b8*/ 	.short	0x0101
        /*02ba*/ 	.byte	0x30
	.zero		1


	//   ....[28]....
        /*02bc*/ 	.word	0x00001fe0
        /*02c0*/ 	.word	0x000000ff
        /*02c4*/ 	.word	0x00000020
        /*02c8*/ 	.short	0x010a
        /*02ca*/ 	.byte	0x04
	.zero		1


	//   ....[29]....
        /*02cc*/ 	.word	0x00002160
        /*02d0*/ 	.word	0x000000ff
        /*02d4*/ 	.word	0x00000020
        /*02d8*/ 	.short	0x010a
        /*02da*/ 	.byte	0x2d
	.zero		1


	//   ....[30]....
        /*02dc*/ 	.word	0x000022d0
        /*02e0*/ 	.word	0x000000ff
        /*02e4*/ 	.word	0x00000020
        /*02e8*/ 	.short	0x010a
        /*02ea*/ 	.byte	0x09
	.zero		1


	//   ....[31]....
        /*02ec*/ 	.word	0x00002620
        /*02f0*/ 	.word	0x000000ff
        /*02f4*/ 	.word	0x00000090
        /*02f8*/ 	.short	0x010a
        /*02fa*/ 	.byte	0x30
	.zero		1


	//   ....[32]....
        /*02fc*/ 	.word	0x000026e0
        /*0300*/ 	.word	0x000000ff
        /*0304*/ 	.word	0x00000000
        /*0308*/ 	.short	0x0101
        /*030a*/ 	.byte	0x04
	.zero		1


	//   ....[33]....
        /*030c*/ 	.word	0x00002cd0
        /*0310*/ 	.word	0x000000ff
        /*0314*/ 	.word	0x00000000
        /*0318*/ 	.short	0x010a
        /*031a*/ 	.byte	0x04
	.zero		1


	//   ....[34]....
        /*031c*/ 	.word	0x00002d70
        /*0320*/ 	.word	0x000000ff
        /*0324*/ 	.word	0x00000000
        /*0328*/ 	.short	0x010a
        /*032a*/ 	.byte	0x05
	.zero		1


	//   ....[35]....
        /*032c*/ 	.word	0x00002e10
        /*0330*/ 	.word	0x000000ff
        /*0334*/ 	.word	0x00000000
        /*0338*/ 	.short	0x010a
        /*033a*/ 	.byte	0x05
	.zero		1


	//   ....[36]....
        /*033c*/ 	.word	0x00002ec0
        /*0340*/ 	.word	0x00000000
        /*0344*/ 	.word	0x00000000
        /*0348*/ 	.short	0x010a
        /*034a*/ 	.byte	0xff
	.zero		1


	//   ....[37]....
        /*034c*/ 	.word	0x00003010
        /*0350*/ 	.word	0x000000ff
        /*0354*/ 	.word	0x00000098
        /*0358*/ 	.short	0x010a
        /*035a*/ 	.byte	0x04
	.zero		1


	//   ....[38]....
        /*035c*/ 	.word	0x000030b0
        /*0360*/ 	.word	0x000000ff
        /*0364*/ 	.word	0x00000090
        /*0368*/ 	.short	0x010a
        /*036a*/ 	.byte	0x04
	.zero		1


	//   ....[39]....
        /*036c*/ 	.word	0x00003150
        /*0370*/ 	.word	0x000000ff
        /*0374*/ 	.word	0x00000000
        /*0378*/ 	.short	0x0101
        /*037a*/ 	.byte	0x05
	.zero		1


	//   ....[40]....
        /*037c*/ 	.word	0x00003190
        /*0380*/ 	.word	0x000000ff
        /*0384*/ 	.word	0x00000098
        /*0388*/ 	.short	0x0106
        /*038a*/ 	.byte	0x04
	.zero		1


	//   ....[41]....
        /*038c*/ 	.word	0x000031d0
        /*0390*/ 	.word	0x00000000
        /*0394*/ 	.word	0x00000098
        /*0398*/ 	.short	0x010a
        /*039a*/ 	.byte	0xff
	.zero		1


	//   ....[42]....
        /*039c*/ 	.word	0x000037b0
        /*03a0*/ 	.word	0x000000ff
        /*03a4*/ 	.word	0x00000090
        /*03a8*/ 	.short	0x010a
        /*03aa*/ 	.byte	0x18
	.zero		1


	//   ....[43]....
        /*03ac*/ 	.word	0x00003860
        /*03b0*/ 	.word	0x000000ff
        /*03b4*/ 	.word	0x00000000
        /*03b8*/ 	.short	0x0101
        /*03ba*/ 	.byte	0x2e
	.zero		1


	//   ....[44]....
        /*03bc*/ 	.word	0x00003870
        /*03c0*/ 	.word	0x000000ff
        /*03c4*/ 	.word	0x000000b0
        /*03c8*/ 	.short	0x010a
        /*03ca*/ 	.byte	0x1c
	.zero		1


	//   ....[45]....
        /*03cc*/ 	.word	0x00003900
        /*03d0*/ 	.word	0x000000ff
        /*03d4*/ 	.word	0x00000000
        /*03d8*/ 	.short	0x010a
        /*03da*/ 	.byte	0x04
	.zero		1


	//   ....[46]....
        /*03dc*/ 	.word	0x000039a0
        /*03e0*/ 	.word	0x000000ff
        /*03e4*/ 	.word	0x00000000
        /*03e8*/ 	.short	0x010a
        /*03ea*/ 	.byte	0x14
	.zero		1


	//   ....[47]....
        /*03ec*/ 	.word	0x00003ae0
        /*03f0*/ 	.word	0x000000ff
        /*03f4*/ 	.word	0x00000000
        /*03f8*/ 	.short	0x010a
        /*03fa*/ 	.byte	0x04
	.zero		1


	//   ....[48]....
        /*03fc*/ 	.word	0x00003f30
        /*0400*/ 	.word	0x000000ff
        /*0404*/ 	.word	0x00000000
        /*0408*/ 	.short	0x010a
        /*040a*/ 	.byte	0x04
	.zero		1


	//   ....[49]....
        /*040c*/ 	.word	0x00003fc0
        /*0410*/ 	.word	0x000000ff
        /*0414*/ 	.word	0x00000000
        /*0418*/ 	.short	0x010a
        /*041a*/ 	.byte	0x04
	.zero		1


	//   ....[50]....
        /*041c*/ 	.word	0x000046c0
        /*0420*/ 	.word	0x000000ff
        /*0424*/ 	.word	0x00000090
        /*0428*/ 	.short	0x010a
        /*042a*/ 	.byte	0x1f
	.zero		1


	//   ....[51]....
        /*042c*/ 	.word	0x00004760
        /*0430*/ 	.word	0x000000ff
        /*0434*/ 	.word	0x00000000
        /*0438*/ 	.short	0x0101
        /*043a*/ 	.byte	0x38
	.zero		1


	//   ....[52]....
        /*043c*/ 	.word	0x00004c80
        /*0440*/ 	.word	0x000000ff
        /*0444*/ 	.word	0x00000088
        /*0448*/ 	.short	0x010a
        /*044a*/ 	.byte	0x1f
	.zero		1


	//   ....[53]....
        /*044c*/ 	.word	0x00005130
        /*0450*/ 	.word	0x000000ff
        /*0454*/ 	.word	0x00000060
        /*0458*/ 	.short	0x010a
        /*045a*/ 	.byte	0x1f
	.zero		1


	//   ....[54]....
        /*045c*/ 	.word	0x00005280
        /*0460*/ 	.word	0x000000ff
        /*0464*/ 	.word	0x00000040
        /*0468*/ 	.short	0x010b
        /*046a*/ 	.byte	0x1f
	.zero		1


	//   ....[55]....
        /*046c*/ 	.word	0x00005290
        /*0470*/ 	.word	0x000000ff
        /*0474*/ 	.word	0x00000000
        /*0478*/ 	.short	0x0101
        /*047a*/ 	.byte	0x3d
	.zero		1


	//   ....[56]....
        /*047c*/ 	.word	0x000052a0
        /*0480*/ 	.word	0x000000ff
        /*0484*/ 	.word	0x00000068
        /*0488*/ 	.short	0x010a
        /*048a*/ 	.byte	0x1f
	.zero		1


	//   ....[57]....
        /*048c*/ 	.word	0x00005400
        /*0490*/ 	.word	0x000000ff
        /*0494*/ 	.word	0x00000048
        /*0498*/ 	.short	0x010b
        /*049a*/ 	.byte	0x1f
	.zero		1


	//   ....[58]....
        /*049c*/ 	.word	0x00005410
        /*04a0*/ 	.word	0x000000ff
        /*04a4*/ 	.word	0x00000000
        /*04a8*/ 	.short	0x0101
        /*04aa*/ 	.byte	0x3c
	.zero		1


	//   ....[59]....
        /*04ac*/ 	.word	0x00005420
        /*04b0*/ 	.word	0x000000ff
        /*04b4*/ 	.word	0x00000070
        /*04b8*/ 	.short	0x010a
        /*04ba*/ 	.byte	0x1f
	.zero		1


	//   ....[60]....
        /*04bc*/ 	.word	0x000055a0
        /*04c0*/ 	.word	0x000000ff
        /*04c4*/ 	.word	0x00000050
        /*04c8*/ 	.short	0x010b
        /*04ca*/ 	.byte	0x1f
	.zero		1


	//   ....[61]....
        /*04cc*/ 	.word	0x000055b0
        /*04d0*/ 	.word	0x000000ff
        /*04d4*/ 	.word	0x00000000
        /*04d8*/ 	.short	0x0101
        /*04da*/ 	.byte	0x3b
	.zero		1


	//   ....[62]....
        /*04dc*/ 	.word	0x000055c0
        /*04e0*/ 	.word	0x000000ff
        /*04e4*/ 	.word	0x00000078
        /*04e8*/ 	.short	0x010a
        /*04ea*/ 	.byte	0x1f
	.zero		1


	//   ....[63]....
        /*04ec*/ 	.word	0x00005770
        /*04f0*/ 	.word	0x000000ff
        /*04f4*/ 	.word	0x00000058
        /*04f8*/ 	.short	0x010b
        /*04fa*/ 	.byte	0x1f
	.zero		1


	//   ....[64]....
        /*04fc*/ 	.word	0x00005780
        /*0500*/ 	.word	0x000000ff
        /*0504*/ 	.word	0x00000000
        /*0508*/ 	.short	0x0101
        /*050a*/ 	.byte	0x3a
	.zero		1


	//   ....[65]....
        /*050c*/ 	.word	0x000057b0
        /*0510*/ 	.word	0x000000ff
        /*0514*/ 	.word	0x00000060
        /*0518*/ 	.short	0x010a
        /*051a*/ 	.byte	0x1f
	.zero		1


	//   ....[66]....
        /*051c*/ 	.word	0x000057d0
        /*0520*/ 	.word	0x000000ff
        /*0524*/ 	.word	0x00000068
        /*0528*/ 	.short	0x010a
        /*052a*/ 	.byte	0x1f
	.zero		1


	//   ....[67]....
        /*052c*/ 	.word	0x000057f0
        /*0530*/ 	.word	0x000000ff
        /*0534*/ 	.word	0x00000070
        /*0538*/ 	.short	0x010a
        /*053a*/ 	.byte	0x1f
	.zero		1


	//   ....[68]....
        /*053c*/ 	.word	0x00005830
        /*0540*/ 	.word	0x00000000
        /*0544*/ 	.word	0x00000078
        /*0548*/ 	.short	0x010a
        /*054a*/ 	.byte	0xff
	.zero		1


	//   ....[69]....
        /*054c*/ 	.word	0x00005bd0
        /*0550*/ 	.word	0x000000ff
        /*0554*/ 	.word	0x00000090
        /*0558*/ 	.short	0x010a
        /*055a*/ 	.byte	0x30
	.zero		1


	//   ....[70]....
        /*055c*/ 	.word	0x00005ca0
        /*0560*/ 	.word	0x000000ff
        /*0564*/ 	.word	0x00000000
        /*0568*/ 	.short	0x0101
        /*056a*/ 	.byte	0x04
	.zero		1


	//   ....[71]....
        /*056c*/ 	.word	0x00006cf0
        /*0570*/ 	.word	0x000000ff
        /*0574*/ 	.word	0x00000040
        /*0578*/ 	.short	0x010a
        /*057a*/ 	.byte	0x30
	.zero		1


	//   ....[72]....
        /*057c*/ 	.word	0x00006d30
        /*0580*/ 	.word	0x00000053
        /*0584*/ 	.word	0x000000a0
        /*0588*/ 	.short	0x010a
        /*058a*/ 	.byte	0xff
	.zero		1


	//   ....[73]....
        /*058c*/ 	.word	0x00006e40
        /*0590*/ 	.word	0x000000ff
        /*0594*/ 	.word	0x00000040
        /*0598*/ 	.short	0x010a
        /*059a*/ 	.byte	0x30
	.zero		1


	//   ....[74]....
        /*059c*/ 	.word	0x00006f40
        /*05a0*/ 	.word	0x00000053
        /*05a4*/ 	.word	0x000000a0
        /*05a8*/ 	.short	0x010a
        /*05aa*/ 	.byte	0xff
	.zero		1


	//   ....[75]....
        /*05ac*/ 	.word	0x00007740
        /*05b0*/ 	.word	0x00000000
        /*05b4*/ 	.word	0x00000000
        /*05b8*/ 	.short	0x0101
        /*05ba*/ 	.byte	0xff
	.zero		1


	//   ....[76]....
        /*05bc*/ 	.word	0x00007750
        /*05c0*/ 	.word	0x00000003
        /*05c4*/ 	.word	0x00000040
        /*05c8*/ 	.short	0x010a
        /*05ca*/ 	.byte	0xff
	.zero		1


	//   ....[77]....
        /*05cc*/ 	.word	0x00007820
        /*05d0*/ 	.word	0x00000003
        /*05d4*/ 	.word	0x00000040
        /*05d8*/ 	.short	0x010a
        /*05da*/ 	.byte	0xff
	.zero		1


	//   ....[78]....
        /*05dc*/ 	.word	0x00008090
        /*05e0*/ 	.word	0x0000005b
        /*05e4*/ 	.word	0x00000000
        /*05e8*/ 	.short	0x0101
        /*05ea*/ 	.byte	0xff
	.zero		1


	//   ....[79]....
        /*05ec*/ 	.word	0x000080b0
        /*05f0*/ 	.word	0x00000028
        /*05f4*/ 	.word	0x00000040
        /*05f8*/ 	.short	0x010a
        /*05fa*/ 	.byte	0xff
	.zero		1


	//   ....[80]....
        /*05fc*/ 	.word	0x00008170
        /*0600*/ 	.word	0x00000028
        /*0604*/ 	.word	0x00000040
        /*0608*/ 	.short	0x010a
        /*060a*/ 	.byte	0xff
	.zero		1


	//   ....[81]....
        /*060c*/ 	.word	0x000089d0
        /*0610*/ 	.word	0x0000005b
        /*0614*/ 	.word	0x00000000
        /*0618*/ 	.short	0x0101
        /*061a*/ 	.byte	0xff
	.zero		1


	//   ....[82]....
        /*061c*/ 	.word	0x000089f0
        /*0620*/ 	.word	0x0000005d
        /*0624*/ 	.word	0x00000040
        /*0628*/ 	.short	0x010a
        /*062a*/ 	.byte	0xff
	.zero		1


	//   ....[83]....
        /*062c*/ 	.word	0x00008ab0
        /*0630*/ 	.word	0x0000005d
        /*0634*/ 	.word	0x00000040
        /*0638*/ 	.short	0x010a
        /*063a*/ 	.byte	0xff
	.zero		1


	//   ....[84]....
        /*063c*/ 	.word	0x00009090
        /*0640*/ 	.word	0x000000ff
        /*0644*/ 	.word	0x00000000
        /*0648*/ 	.short	0x0101
        /*064a*/ 	.byte	0x04
	.zero		1


	//   ....[85]....
        /*064c*/ 	.word	0x00009380
        /*0650*/ 	.word	0x00000003
        /*0654*/ 	.word	0x00000000
        /*0658*/ 	.short	0x0101
        /*065a*/ 	.byte	0xff
	.zero		1


	//   ....[86]....
        /*065c*/ 	.word	0x00009600
        /*0660*/ 	.word	0x000000ff
        /*0664*/ 	.word	0x00000000
        /*0668*/ 	.short	0x0101
        /*066a*/ 	.byte	0x04
	.zero		1


	//   ....[87]....
        /*066c*/ 	.word	0x00009630
        /*0670*/ 	.word	0x00000000
        /*0674*/ 	.word	0x00000020
        /*0678*/ 	.short	0x010a
        /*067a*/ 	.byte	0xff
	.zero		1


	//   ....[88]....
        /*067c*/ 	.word	0x00009690
        /*0680*/ 	.word	0x00000000
        /*0684*/ 	.word	0x00000020
        /*0688*/ 	.short	0x010a
        /*068a*/ 	.byte	0xff
	.zero		1


	//   ....[89]....
        /*068c*/ 	.word	0x000096f0
        /*0690*/ 	.word	0x00000000
        /*0694*/ 	.word	0x00000090
        /*0698*/ 	.short	0x010a
        /*069a*/ 	.byte	0xff
	.zero		1


	//   ....[90]....
        /*069c*/ 	.word	0x00009750
        /*06a0*/ 	.word	0x00000000
        /*06a4*/ 	.word	0x00000000
        /*06a8*/ 	.short	0x010a
        /*06aa*/ 	.byte	0xff
	.zero		1


	//   ....[91]....
        /*06ac*/ 	.word	0x000097b0
        /*06b0*/ 	.word	0x00000000
        /*06b4*/ 	.word	0x00000000
        /*06b8*/ 	.short	0x010a
        /*06ba*/ 	.byte	0xff
	.zero		1


	//   ....[92]....
        /*06bc*/ 	.word	0x00009810
        /*06c0*/ 	.word	0x00000000
        /*06c4*/ 	.word	0x00000000
        /*06c8*/ 	.short	0x010a
        /*06ca*/ 	.byte	0xff
	.zero		1


	//   ....[93]....
        /*06cc*/ 	.word	0x00009870
        /*06d0*/ 	.word	0x00000004
        /*06d4*/ 	.word	0x00000098
        /*06d8*/ 	.short	0x010a
        /*06da*/ 	.byte	0xff
	.zero		1


	//   ....[94]....
        /*06dc*/ 	.word	0x000098d0
        /*06e0*/ 	.word	0x00000004
        /*06e4*/ 	.word	0x00000090
        /*06e8*/ 	.short	0x010a
        /*06ea*/ 	.byte	0xff
	.zero		1


	//   ....[95]....
        /*06ec*/ 	.word	0x00009930
        /*06f0*/ 	.word	0x00000000
        /*06f4*/ 	.word	0x00000090
        /*06f8*/ 	.short	0x010a
        /*06fa*/ 	.byte	0xff
	.zero		1


	//   ....[96]....
        /*06fc*/ 	.word	0x00009990
        /*0700*/ 	.word	0x00000005
        /*0704*/ 	.word	0x000000b0
        /*0708*/ 	.short	0x010a
        /*070a*/ 	.byte	0xff
	.zero		1


	//   ....[97]....
        /*070c*/ 	.word	0x000099f0
        /*0710*/ 	.word	0x00000000
        /*0714*/ 	.word	0x00000000
        /*0718*/ 	.short	0x010a
        /*071a*/ 	.byte	0xff
	.zero		1


	//   ....[98]....
        /*071c*/ 	.word	0x00009a50
        /*0720*/ 	.word	0x00000000
        /*0724*/ 	.word	0x00000000
        /*0728*/ 	.short	0x010a
        /*072a*/ 	.byte	0xff
	.zero		1


	//   ....[99]....
        /*072c*/ 	.word	0x00009ab0
        /*0730*/ 	.word	0x00000000
        /*0734*/ 	.word	0x00000000
        /*0738*/ 	.short	0x010a
        /*073a*/ 	.byte	0xff
	.zero		1


	//   ....[100]....
        /*073c*/ 	.word	0x00009b10
        /*0740*/ 	.word	0x00000000
        /*0744*/ 	.word	0x00000090
        /*0748*/ 	.short	0x010a
        /*074a*/ 	.byte	0xff
	.zero		1


	//   ....[101]....
        /*074c*/ 	.word	0x00009b70
        /*0750*/ 	.word	0x00000003
        /*0754*/ 	.word	0x00000088
        /*0758*/ 	.short	0x010a
        /*075a*/ 	.byte	0xff
	.zero		1


	//   ....[102]....
        /*075c*/ 	.word	0x00009bd0
        /*0760*/ 	.word	0x00000000
        /*0764*/ 	.word	0x00000060
        /*0768*/ 	.short	0x010a
        /*076a*/ 	.byte	0xff
	.zero		1


	//   ....[103]....
        /*076c*/ 	.word	0x00009c30
        /*0770*/ 	.word	0x00000000
        /*0774*/ 	.word	0x00000068
        /*0778*/ 	.short	0x010a
        /*077a*/ 	.byte	0xff
	.zero		1


	//   ....[104]....
        /*077c*/ 	.word	0x00009c90
        /*0780*/ 	.word	0x00000000
        /*0784*/ 	.word	0x00000070
        /*0788*/ 	.short	0x010a
        /*078a*/ 	.byte	0xff
	.zero		1


	//   ....[105]....
        /*078c*/ 	.word	0x00009cf0
        /*0790*/ 	.word	0x00000000
        /*0794*/ 	.word	0x00000078
        /*0798*/ 	.short	0x010a
        /*079a*/ 	.byte	0xff
	.zero		1


	//   ....[106]....
        /*079c*/ 	.word	0x00009d50
        /*07a0*/ 	.word	0x00000000
        /*07a4*/ 	.word	0x00000060
        /*07a8*/ 	.short	0x010a
        /*07aa*/ 	.byte	0xff
	.zero		1


	//   ....[107]....
        /*07ac*/ 	.word	0x00009db0
        /*07b0*/ 	.word	0x00000000
        /*07b4*/ 	.word	0x00000068
        /*07b8*/ 	.short	0x010a
        /*07ba*/ 	.byte	0xff
	.zero		1


	//   ....[108]....
        /*07bc*/ 	.word	0x00009e10
        /*07c0*/ 	.word	0x00000000
        /*07c4*/ 	.word	0x00000070
        /*07c8*/ 	.short	0x010a
        /*07ca*/ 	.byte	0xff
	.zero		1


	//   ....[109]....
        /*07cc*/ 	.word	0x00009e70
        /*07d0*/ 	.word	0x00000000
        /*07d4*/ 	.word	0x00000090
        /*07d8*/ 	.short	0x010a
        /*07da*/ 	.byte	0xff
	.zero		1


	//   ....[110]....
        /*07dc*/ 	.word	0x00009ed0
        /*07e0*/ 	.word	0x00000002
        /*07e4*/ 	.word	0x00000040
        /*07e8*/ 	.short	0x010a
        /*07ea*/ 	.byte	0xff
	.zero		1


	//   ....[111]....
        /*07ec*/ 	.word	0x00009f20
        /*07f0*/ 	.word	0x00000053
        /*07f4*/ 	.word	0x000000a0
        /*07f8*/ 	.short	0x010a
        /*07fa*/ 	.byte	0xff
	.zero		1


	//   ....[112]....
        /*07fc*/ 	.word	0x00009f70
        /*0800*/ 	.word	0x00000003
        /*0804*/ 	.word	0x00000040
        /*0808*/ 	.short	0x010a
        /*080a*/ 	.byte	0xff
	.zero		1


	//   ....[113]....
        /*080c*/ 	.word	0x00009fc0
        /*0810*/ 	.word	0x00000028
        /*0814*/ 	.word	0x00000040
        /*0818*/ 	.short	0x010a
        /*081a*/ 	.byte	0xff
	.zero		1


	//   ....[114]....
        /*081c*/ 	.word	0x0000a010
        /*0820*/ 	.word	0x0000005d
        /*0824*/ 	.word	0x00000040
        /*0828*/ 	.short	0x010a
        /*082a*/ 	.byte	0xff
	.zero		1


	//----- nvinfo : EIATTR_NUM_MBARRIERS
	.align		4
.L_47:
        /*082c*/ 	.byte	0x03, 0x38
        /*082e*/ 	.short	0x0018


	//----- nvinfo : EIATTR_EXIT_INSTR_OFFSETS
	.align		4
        /*0830*/ 	.byte	0x04, 0x1c
        /*0832*/ 	.short	(.L_49 - .L_48)


	//   ....[0]....
.L_48:
        /*0834*/ 	.word	0x00002ef0


	//   ....[1]....
        /*0838*/ 	.word	0x000031a0


	//   ....[2]....
        /*083c*/ 	.word	0x00003200


	//   ....[3]....
        /*0840*/ 	.word	0x00004230


	//   ....[4]....
        /*0844*/ 	.word	0x00005860


	//   ....[5]....
        /*0848*/ 	.word	0x000058a0


	//   ....[6]....
        /*084c*/ 	.word	0x000094e0


	//   ....[7]....
        /*0850*/ 	.word	0x00009560


	//   ....[8]....
        /*0854*/ 	.word	0x00009590


	//   ....[9]....
        /*0858*/ 	.word	0x00009610


	//----- nvinfo : EIATTR_MAX_THREADS
	.align		4
.L_49:
        /*085c*/ 	.byte	0x04, 0x05
        /*085e*/ 	.short	(.L_51 - .L_50)
.L_50:
        /*0860*/ 	.word	0x00000100
        /*0864*/ 	.word	0x00000001
        /*0868*/ 	.word	0x00000001


	//----- nvinfo : EIATTR_CRS_STACK_SIZE
	.align		4
.L_51:
        /*086c*/ 	.byte	0x04, 0x1e
        /*086e*/ 	.short	(.L_53 - .L_52)
.L_52:
        /*0870*/ 	.word	0x00000000


	//----- nvinfo : EIATTR_CBANK_PARAM_SIZE
	.align		4
.L_53:
        /*0874*/ 	.byte	0x03, 0x19
        /*0876*/ 	.short	0x0800


	//----- nvinfo : EIATTR_PARAM_CBANK
	.align		4
        /*0878*/ 	.byte	0x04, 0x0a
        /*087a*/ 	.short	(.L_55 - .L_54)
	.align		4
.L_54:
        /*087c*/ 	.word	index@(.nv.constant0._ZN7cutlass13device_kernelINS_4conv6kernel13ConvUniversalINS1_16ConvProblemShapeILNS1_8OperatorE2ELi2EEENS1_10collective14CollectiveConvINS1_47MainloopSm100TmaUmmaWarpSpecializedImplicitGemmILS5_2ELi4ELi2ELi1ELi2EN4cute5tupleIJNSA_1CILi1EEESD_SD_EEEEENSB_IJNSC_ILi64EEENSB_IJNSC_ILi128EEEEEENSB_IJSG_EEEEEENS_10tfloat32_tESL_NSA_8TiledMMAINSA_8MMA_AtomIJNSA_17SM100_MMA_TF32_SSISL_SL_fLi64ELi128ELNSA_4UMMA5MajorE1ELSQ_1ELNSP_7ScaleInE0ELSR_0EEEEEENSA_6LayoutISE_NSB_IJNSC_ILi0EEESV_SV_EEEEENSB_IJNSA_10UnderscoreESY_SY_EEEEENS7_6detail27Sm100ImplicitGemmTileTraitsINSA_13SM90_TMA_LOADENSA_14ComposedLayoutINSA_7SwizzleILi2ELi5ELi2EEENSA_18smem_ptr_flag_bitsILi32EEENSU_INSB_IJNSC_ILi32EEENSC_ILi4EEEEEENSB_IJSD_S19_EEEEEEEvEENS12_INSA_20SM90_TMA_LOAD_IM2COLES1E_vEEEENS_8epilogue10collective18CollectiveEpilogueINS1J_23Sm100TmaWarpSpecializedILi4ELi2ELi16ELb1ELb0EEEJSK_NSB_IJNSU_ISG_SD_EENSU_IS19_SD_EEEEESL_NSB_IJlNSB_IJSD_llEEESV_EEESL_S1S_NS1J_6fusion15FusionCallbacksIS1N_NS1T_17LinearCombinationISL_fSL_fLNS_15FloatRoundStyleE2EEESK_S1Q_JEEENSA_5SM1004TMEM4LOAD26SM100_TMEM_LOAD_16dp128b8xES13_NS14_INS15_ILi3ELi4ELi3EEES18_NSU_INSB_IJNSC_ILi8EEES19_EEENSB_IJS19_SD_EEEEEEENSA_17SM75_U32x4_LDSM_NENSA_14SM90_TMA_STOREES28_NSA_17SM90_U32x4_STSM_NENSA_39AutoVectorizingCopyWithAssumedAlignmentILi128EEEEEEvvEEEEvNT_6ParamsE)
        /*0880*/ 	.short	0x0380
        /*0882*/ 	.short	0x0800


	//----- nvinfo : EIATTR_SW_WAR
	.align		4
.L_55:
        /*0884*/ 	.byte	0x04, 0x36
        /*0886*/ 	.short	(.L_57 - .L_56)
.L_56:
        /*0888*/ 	.word	0x00000008
.L_57:


//--------------------- .nv.callgraph             --------------------------
	.section	.nv.callgraph,"",@"SHT_CUDA_CALLGRAPH"
	.align	4
	.sectionentsize	8
	.align		4
        /*0000*/ 	.word	0x00000000
	.align		4
        /*0004*/ 	.word	0xffffffff
	.align		4
        /*0008*/ 	.word	index@(_ZN7cutlass13device_kernelINS_4conv6kernel13ConvUniversalINS1_16ConvProblemShapeILNS1_8OperatorE2ELi2EEENS1_10collective14CollectiveConvINS1_47MainloopSm100TmaUmmaWarpSpecializedImplicitGemmILS5_2ELi4ELi2ELi1ELi2EN4cute5tupleIJNSA_1CILi1EEESD_SD_EEEEENSB_IJNSC_ILi64EEENSB_IJNSC_ILi128EEEEEENSB_IJSG_EEEEEENS_10tfloat32_tESL_NSA_8TiledMMAINSA_8MMA_AtomIJNSA_17SM100_MMA_TF32_SSISL_SL_fLi64ELi128ELNSA_4UMMA5MajorE1ELSQ_1ELNSP_7ScaleInE0ELSR_0EEEEEENSA_6LayoutISE_NSB_IJNSC_ILi0EEESV_SV_EEEEENSB_IJNSA_10UnderscoreESY_SY_EEEEENS7_6detail27Sm100ImplicitGemmTileTraitsINSA_13SM90_TMA_LOADENSA_14ComposedLayoutINSA_7SwizzleILi2ELi5ELi2EEENSA_18smem_ptr_flag_bitsILi32EEENSU_INSB_IJNSC_ILi32EEENSC_ILi4EEEEEENSB_IJSD_S19_EEEEEEEvEENS12_INSA_20SM90_TMA_LOAD_IM2COLES1E_vEEEENS_8epilogue10collective18CollectiveEpilogueINS1J_23Sm100TmaWarpSpecializedILi4ELi2ELi16ELb1ELb0EEEJSK_NSB_IJNSU_ISG_SD_EENSU_IS19_SD_EEEEESL_NSB_IJlNSB_IJSD_llEEESV_EEESL_S1S_NS1J_6fusion15FusionCallbacksIS1N_NS1T_17LinearCombinationISL_fSL_fLNS_15FloatRoundStyleE2EEESK_S1Q_JEEENSA_5SM1004TMEM4LOAD26SM100_TMEM_LOAD_16dp128b8xES13_NS14_INS15_ILi3ELi4ELi3EEES18_NSU_INSB_IJNSC_ILi8EEES19_EEENSB_IJS19_SD_EEEEEEENSA_17SM75_U32x4_LDSM_NENSA_14SM90_TMA_STOREES28_NSA_17SM90_U32x4_STSM_NENSA_39AutoVectorizingCopyWithAssumedAlignmentILi128EEEEEEvvEEEEvNT_6ParamsE)
	.align		4
        /*000c*/ 	.word	index@(__assertfail)
	.align		4
        /*0010*/ 	.word	0x00000000
	.align		4
        /*0014*/ 	.word	0xfffffffe
	.align		4
        /*0018*/ 	.word	0x00000000
	.align		4
        /*001c*/ 	.word	0xfffffffd
	.align		4
        /*0020*/ 	.word	0x00000000
	.align		4
        /*0024*/ 	.word	0xfffffffc


//--------------------- .nv.constant4             --------------------------
	.section	.nv.constant4,"a",@progbits
	.align	8
	.align		8
.nv.constant4:
        /*0000*/ 	.dword	__assertfail
	.align		8
        /*0008*/ 	.dword	__unnamed_1
	.align		8
        /*0010*/ 	.dword	__unnamed_2
	.align		8
        /*0018*/ 	.dword	_ZN39_INTERNAL_d70693b4_4_k_cu_f7500555_30774cuda3std3__45__cpo5beginE
	.align		8
        /*0020*/ 	.dword	_ZN39_INTERNAL_d70693b4_4_k_cu_f7500555_30774cuda3std3__45__cpo3endE
	.align		8
        /*0028*/ 	.dword	_ZN39_INTERNAL_d70693b4_4_k_cu_f7500555_30774cuda3std3__45__cpo6cbeginE
	.align		8
        /*0030*/ 	.dword	_ZN39_INTERNAL_d70693b4_4_k_cu_f7500555_30774cuda3std3__45__cpo4cendE
	.align		8
        /*0038*/ 	.dword	_ZN39_INTERNAL_d70693b4_4_k_cu_f7500555_30774cuda3std3__441_GLOBAL__N__d70693b4_4_k_cu_f7500555_30776ignoreE
	.align		8
        /*0040*/ 	.dword	_ZN39_INTERNAL_d70693b4_4_k_cu_f7500555_30774cuda3std3__419piecewise_constructE
	.align		8
        /*0048*/ 	.dword	_ZN39_INTERNAL_d70693b4_4_k_cu_f7500555_30774cuda3std3__48in_placeE
	.align		8
        /*0050*/ 	.dword	_ZN39_INTERNAL_d70693b4_4_k_cu_f7500555_30774cuda3std6ranges3__45__cpo4swapE
	.align		8
        /*0058*/ 	.dword	_ZN39_INTERNAL_d70693b4_4_k_cu_f7500555_30774cuda3std6ranges3__45__cpo9iter_moveE
	.align		8
        /*0060*/ 	.dword	_ZN39_INTERNAL_d70693b4_4_k_cu_f7500555_30774cute7productE
	.align		8
        /*0068*/ 	.dword	_ZN39_INTERNAL_d70693b4_4_k_cu_f7500555_30774cute1_E
	.align		8
        /*0070*/ 	.dword	$str$27
	.align		8
        /*0078*/ 	.dword	$str$28
	.align		8
        /*0080*/ 	.dword	$str$29
	.align		8
        /*0088*/ 	.dword	$str$30


//--------------------- .text._ZN7cutlass13device_kernelINS_4conv6kernel13ConvUniversalINS1_16ConvProblemShapeILNS1_8OperatorE2ELi2EEENS1_10collective14CollectiveConvINS1_47MainloopSm100TmaUmmaWarpSpecializedImplicitGemmILS5_2ELi4ELi2ELi1ELi2EN4cute5tupleIJNSA_1CILi1EEESD_SD_EEEEENSB_IJNSC_ILi64EEENSB_IJNSC_ILi128EEEEEENSB_IJSG_EEEEEENS_10tfloat32_tESL_NSA_8TiledMMAINSA_8MMA_AtomIJNSA_17SM100_MMA_TF32_SSISL_SL_fLi64ELi128ELNSA_4UMMA5MajorE1ELSQ_1ELNSP_7ScaleInE0ELSR_0EEEEEENSA_6LayoutISE_NSB_IJNSC_ILi0EEESV_SV_EEEEENSB_IJNSA_10UnderscoreESY_SY_EEEEENS7_6detail27Sm100ImplicitGemmTileTraitsINSA_13SM90_TMA_LOADENSA_14ComposedLayoutINSA_7SwizzleILi2ELi5ELi2EEENSA_18smem_ptr_flag_bitsILi32EEENSU_INSB_IJNSC_ILi32EEENSC_ILi4EEEEEENSB_IJSD_S19_EEEEEEEvEENS12_INSA_20SM90_TMA_LOAD_IM2COLES1E_vEEEENS_8epilogue10collective18CollectiveEpilogueINS1J_23Sm100TmaWarpSpecializedILi4ELi2ELi16ELb1ELb0EEEJSK_NSB_IJNSU_ISG_SD_EENSU_IS19_SD_EEEEESL_NSB_IJlNSB_IJSD_llEEESV_EEESL_S1S_NS1J_6fusion15FusionCallbacksIS1N_NS1T_17LinearCombinationISL_fSL_fLNS_15FloatRoundStyleE2EEESK_S1Q_JEEENSA_5SM1004TMEM4LOAD26SM100_TMEM_LOAD_16dp128b8xES13_NS14_INS15_ILi3ELi4ELi3EEES18_NSU_INSB_IJNSC_ILi8EEES19_EEENSB_IJS19_SD_EEEEEEENSA_17SM75_U32x4_LDSM_NENSA_14SM90_TMA_STOREES28_NSA_17SM90_U32x4_STSM_NENSA_39AutoVectorizingCopyWithAssumedAlignmentILi128EEEEEEvvEEEEvNT_6ParamsE --------------------------
	.section	.text._ZN7cutlass13device_kernelINS_4conv6kernel13ConvUniversalINS1_16ConvProblemShapeILNS1_8OperatorE2ELi2EEENS1_10collective14CollectiveConvINS1_47MainloopSm100TmaUmmaWarpSpecializedImplicitGemmILS5_2ELi4ELi2ELi1ELi2EN4cute5tupleIJNSA_1CILi1EEESD_SD_EEEEENSB_IJNSC_ILi64EEENSB_IJNSC_ILi128EEEEEENSB_IJSG_EEEEEENS_10tfloat32_tESL_NSA_8TiledMMAINSA_8MMA_AtomIJNSA_17SM100_MMA_TF32_SSISL_SL_fLi64ELi128ELNSA_4UMMA5MajorE1ELSQ_1ELNSP_7ScaleInE0ELSR_0EEEEEENSA_6LayoutISE_NSB_IJNSC_ILi0EEESV_SV_EEEEENSB_IJNSA_10UnderscoreESY_SY_EEEEENS7_6detail27Sm100ImplicitGemmTileTraitsINSA_13SM90_TMA_LOADENSA_14ComposedLayoutINSA_7SwizzleILi2ELi5ELi2EEENSA_18smem_ptr_flag_bitsILi32EEENSU_INSB_IJNSC_ILi32EEENSC_ILi4EEEEEENSB_IJSD_S19_EEEEEEEvEENS12_INSA_20SM90_TMA_LOAD_IM2COLES1E_vEEEENS_8epilogue10collective18CollectiveEpilogueINS1J_23Sm100TmaWarpSpecializedILi4ELi2ELi16ELb1ELb0EEEJSK_NSB_IJNSU_ISG_SD_EENSU_IS19_SD_EEEEESL_NSB_IJlNSB_IJSD_llEEESV_EEESL_S1S_NS1J_6fusion15FusionCallbacksIS1N_NS1T_17LinearCombinationISL_fSL_fLNS_15FloatRoundStyleE2EEESK_S1Q_JEEENSA_5SM1004TMEM4LOAD26SM100_TMEM_LOAD_16dp128b8xES13_NS14_INS15_ILi3ELi4ELi3EEES18_NSU_INSB_IJNSC_ILi8EEES19_EEENSB_IJS19_SD_EEEEEEENSA_17SM75_U32x4_LDSM_NENSA_14SM90_TMA_STOREES28_NSA_17SM90_U32x4_STSM_NENSA_39AutoVectorizingCopyWithAssumedAlignmentILi128EEEEEEvvEEEEvNT_6ParamsE,"ax",@progbits
	.align	128
.text._ZN7cutlass13device_kernelINS_4conv6kernel13ConvUniversalINS1_16ConvProblemShapeILNS1_8OperatorE2ELi2EEENS1_10collective14CollectiveConvINS1_47MainloopSm100TmaUmmaWarpSpecializedImplicitGemmILS5_2ELi4ELi2ELi1ELi2EN4cute5tupleIJNSA_1CILi1EEESD_SD_EEEEENSB_IJNSC_ILi64EEENSB_IJNSC_ILi128EEEEEENSB_IJSG_EEEEEENS_10tfloat32_tESL_NSA_8TiledMMAINSA_8MMA_AtomIJNSA_17SM100_MMA_TF32_SSISL_SL_fLi64ELi128ELNSA_4UMMA5MajorE1ELSQ_1ELNSP_7ScaleInE0ELSR_0EEEEEENSA_6LayoutISE_NSB_IJNSC_ILi0EEESV_SV_EEEEENSB_IJNSA_10UnderscoreESY_SY_EEEEENS7_6detail27Sm100ImplicitGemmTileTraitsINSA_13SM90_TMA_LOADENSA_14ComposedLayoutINSA_7SwizzleILi2ELi5ELi2EEENSA_18smem_ptr_flag_bitsILi32EEENSU_INSB_IJNSC_ILi32EEENSC_ILi4EEEEEENSB_IJSD_S19_EEEEEEEvEENS12_INSA_20SM90_TMA_LOAD_IM2COLES1E_vEEEENS_8epilogue10collective18CollectiveEpilogueINS1J_23Sm100TmaWarpSpecializedILi4ELi2ELi16ELb1ELb0EEEJSK_NSB_IJNSU_ISG_SD_EENSU_IS19_SD_EEEEESL_NSB_IJlNSB_IJSD_llEEESV_EEESL_S1S_NS1J_6fusion15FusionCallbacksIS1N_NS1T_17LinearCombinationISL_fSL_fLNS_15FloatRoundStyleE2EEESK_S1Q_JEEENSA_5SM1004TMEM4LOAD26SM100_TMEM_LOAD_16dp128b8xES13_NS14_INS15_ILi3ELi4ELi3EEES18_NSU_INSB_IJNSC_ILi8EEES19_EEENSB_IJS19_SD_EEEEEEENSA_17SM75_U32x4_LDSM_NENSA_14SM90_TMA_STOREES28_NSA_17SM90_U32x4_STSM_NENSA_39AutoVectorizingCopyWithAssumedAlignmentILi128EEEEEEvvEEEEvNT_6ParamsE:
        .type           _ZN7cutlass13device_kernelINS_4conv6kernel13ConvUniversalINS1_16ConvProblemShapeILNS1_8OperatorE2ELi2EEENS1_10collective14CollectiveConvINS1_47MainloopSm100TmaUmmaWarpSpecializedImplicitGemmILS5_2ELi4ELi2ELi1ELi2EN4cute5tupleIJNSA_1CILi1EEESD_SD_EEEEENSB_IJNSC_ILi64EEENSB_IJNSC_ILi128EEEEEENSB_IJSG_EEEEEENS_10tfloat32_tESL_NSA_8TiledMMAINSA_8MMA_AtomIJNSA_17SM100_MMA_TF32_SSISL_SL_fLi64ELi128ELNSA_4UMMA5MajorE1ELSQ_1ELNSP_7ScaleInE0ELSR_0EEEEEENSA_6LayoutISE_NSB_IJNSC_ILi0EEESV_SV_EEEEENSB_IJNSA_10UnderscoreESY_SY_EEEEENS7_6detail27Sm100ImplicitGemmTileTraitsINSA_13SM90_TMA_LOADENSA_14ComposedLayoutINSA_7SwizzleILi2ELi5ELi2EEENSA_18smem_ptr_flag_bitsILi32EEENSU_INSB_IJNSC_ILi32EEENSC_ILi4EEEEEENSB_IJSD_S19_EEEEEEEvEENS12_INSA_20SM90_TMA_LOAD_IM2COLES1E_vEEEENS_8epilogue10collective18CollectiveEpilogueINS1J_23Sm100TmaWarpSpecializedILi4ELi2ELi16ELb1ELb0EEEJSK_NSB_IJNSU_ISG_SD_EENSU_IS19_SD_EEEEESL_NSB_IJlNSB_IJSD_llEEESV_EEESL_S1S_NS1J_6fusion15FusionCallbacksIS1N_NS1T_17LinearCombinationISL_fSL_fLNS_15FloatRoundStyleE2EEESK_S1Q_JEEENSA_5SM1004TMEM4LOAD26SM100_TMEM_LOAD_16dp128b8xES13_NS14_INS15_ILi3ELi4ELi3EEES18_NSU_INSB_IJNSC_ILi8EEES19_EEENSB_IJS19_SD_EEEEEEENSA_17SM75_U32x4_LDSM_NENSA_14SM90_TMA_STOREES28_NSA_17SM90_U32x4_STSM_NENSA_39AutoVectorizingCopyWithAssumedAlignmentILi128EEEEEEvvEEEEvNT_6ParamsE,@function
        .size           _ZN7cutlass13device_kernelINS_4conv6kernel13ConvUniversalINS1_16ConvProblemShapeILNS1_8OperatorE2ELi2EEENS1_10collective14CollectiveConvINS1_47MainloopSm100TmaUmmaWarpSpecializedImplicitGemmILS5_2ELi4ELi2ELi1ELi2EN4cute5tupleIJNSA_1CILi1EEESD_SD_EEEEENSB_IJNSC_ILi64EEENSB_IJNSC_ILi128EEEEEENSB_IJSG_EEEEEENS_10tfloat32_tESL_NSA_8TiledMMAINSA_8MMA_AtomIJNSA_17SM100_MMA_TF32_SSISL_SL_fLi64ELi128ELNSA_4UMMA5MajorE1ELSQ_1ELNSP_7ScaleInE0ELSR_0EEEEEENSA_6LayoutISE_NSB_IJNSC_ILi0EEESV_SV_EEEEENSB_IJNSA_10UnderscoreESY_SY_EEEEENS7_6detail27Sm100ImplicitGemmTileTraitsINSA_13SM90_TMA_LOADENSA_14ComposedLayoutINSA_7SwizzleILi2ELi5ELi2EEENSA_18smem_ptr_flag_bitsILi32EEENSU_INSB_IJNSC_ILi32EEENSC_ILi4EEEEEENSB_IJSD_S19_EEEEEEEvEENS12_INSA_20SM90_TMA_LOAD_IM2COLES1E_vEEEENS_8epilogue10collective18CollectiveEpilogueINS1J_23Sm100TmaWarpSpecializedILi4ELi2ELi16ELb1ELb0EEEJSK_NSB_IJNSU_ISG_SD_EENSU_IS19_SD_EEEEESL_NSB_IJlNSB_IJSD_llEEESV_EEESL_S1S_NS1J_6fusion15FusionCallbacksIS1N_NS1T_17LinearCombinationISL_fSL_fLNS_15FloatRoundStyleE2EEESK_S1Q_JEEENSA_5SM1004TMEM4LOAD26SM100_TMEM_LOAD_16dp128b8xES13_NS14_INS15_ILi3ELi4ELi3EEES18_NSU_INSB_IJNSC_ILi8EEES19_EEENSB_IJS19_SD_EEEEEEENSA_17SM75_U32x4_LDSM_NENSA_14SM90_TMA_STOREES28_NSA_17SM90_U32x4_STSM_NENSA_39AutoVectorizingCopyWithAssumedAlignmentILi128EEEEEEvvEEEEvNT_6ParamsE,(.L_x_166 - _ZN7cutlass13device_kernelINS_4conv6kernel13ConvUniversalINS1_16ConvProblemShapeILNS1_8OperatorE2ELi2EEENS1_10collective14CollectiveConvINS1_47MainloopSm100TmaUmmaWarpSpecializedImplicitGemmILS5_2ELi4ELi2ELi1ELi2EN4cute5tupleIJNSA_1CILi1EEESD_SD_EEEEENSB_IJNSC_ILi64EEENSB_IJNSC_ILi128EEEEEENSB_IJSG_EEEEEENS_10tfloat32_tESL_NSA_8TiledMMAINSA_8MMA_AtomIJNSA_17SM100_MMA_TF32_SSISL_SL_fLi64ELi128ELNSA_4UMMA5MajorE1ELSQ_1ELNSP_7ScaleInE0ELSR_0EEEEEENSA_6LayoutISE_NSB_IJNSC_ILi0EEESV_SV_EEEEENSB_IJNSA_10UnderscoreESY_SY_EEEEENS7_6detail27Sm100ImplicitGemmTileTraitsINSA_13SM90_TMA_LOADENSA_14ComposedLayoutINSA_7SwizzleILi2ELi5ELi2EEENSA_18smem_ptr_flag_bitsILi32EEENSU_INSB_IJNSC_ILi32EEENSC_ILi4EEEEEENSB_IJSD_S19_EEEEEEEvEENS12_INSA_20SM90_TMA_LOAD_IM2COLES1E_vEEEENS_8epilogue10collective18CollectiveEpilogueINS1J_23Sm100TmaWarpSpecializedILi4ELi2ELi16ELb1ELb0EEEJSK_NSB_IJNSU_ISG_SD_EENSU_IS19_SD_EEEEESL_NSB_IJlNSB_IJSD_llEEESV_EEESL_S1S_NS1J_6fusion15FusionCallbacksIS1N_NS1T_17LinearCombinationISL_fSL_fLNS_15FloatRoundStyleE2EEESK_S1Q_JEEENSA_5SM1004TMEM4LOAD26SM100_TMEM_LOAD_16dp128b8xES13_NS14_INS15_ILi3ELi4ELi3EEES18_NSU_INSB_IJNSC_ILi8EEES19_EEENSB_IJS19_SD_EEEEEEENSA_17SM75_U32x4_LDSM_NENSA_14SM90_TMA_STOREES28_NSA_17SM90_U32x4_STSM_NENSA_39AutoVectorizingCopyWithAssumedAlignmentILi128EEEEEEvvEEEEvNT_6ParamsE)
        .other          _ZN7cutlass13device_kernelINS_4conv6kernel13ConvUniversalINS1_16ConvProblemShapeILNS1_8OperatorE2ELi2EEENS1_10collective14CollectiveConvINS1_47MainloopSm100TmaUmmaWarpSpecializedImplicitGemmILS5_2ELi4ELi2ELi1ELi2EN4cute5tupleIJNSA_1CILi1EEESD_SD_EEEEENSB_IJNSC_ILi64EEENSB_IJNSC_ILi128EEEEEENSB_IJSG_EEEEEENS_10tfloat32_tESL_NSA_8TiledMMAINSA_8MMA_AtomIJNSA_17SM100_MMA_TF32_SSISL_SL_fLi64ELi128ELNSA_4UMMA5MajorE1ELSQ_1ELNSP_7ScaleInE0ELSR_0EEEEEENSA_6LayoutISE_NSB_IJNSC_ILi0EEESV_SV_EEEEENSB_IJNSA_10UnderscoreESY_SY_EEEEENS7_6detail27Sm100ImplicitGemmTileTraitsINSA_13SM90_TMA_LOADENSA_14ComposedLayoutINSA_7SwizzleILi2ELi5ELi2EEENSA_18smem_ptr_flag_bitsILi32EEENSU_INSB_IJNSC_ILi32EEENSC_ILi4EEEEEENSB_IJSD_S19_EEEEEEEvEENS12_INSA_20SM90_TMA_LOAD_IM2COLES1E_vEEEENS_8epilogue10collective18CollectiveEpilogueINS1J_23Sm100TmaWarpSpecializedILi4ELi2ELi16ELb1ELb0EEEJSK_NSB_IJNSU_ISG_SD_EENSU_IS19_SD_EEEEESL_NSB_IJlNSB_IJSD_llEEESV_EEESL_S1S_NS1J_6fusion15FusionCallbacksIS1N_NS1T_17LinearCombinationISL_fSL_fLNS_15FloatRoundStyleE2EEESK_S1Q_JEEENSA_5SM1004TMEM4LOAD26SM100_TMEM_LOAD_16dp128b8xES13_NS14_INS15_ILi3ELi4ELi3EEES18_NSU_INSB_IJNSC_ILi8EEES19_EEENSB_IJS19_SD_EEEEEEENSA_17SM75_U32x4_LDSM_NENSA_14SM90_TMA_STOREES28_NSA_17SM90_U32x4_STSM_NENSA_39AutoVectorizingCopyWithAssumedAlignmentILi128EEEEEEvvEEEEvNT_6ParamsE,@"STO_CUDA_ENTRY STV_DEFAULT"
_ZN7cutlass13device_kernelINS_4conv6kernel13ConvUniversalINS1_16ConvProblemShapeILNS1_8OperatorE2ELi2EEENS1_10collective14CollectiveConvINS1_47MainloopSm100TmaUmmaWarpSpecializedImplicitGemmILS5_2ELi4ELi2ELi1ELi2EN4cute5tupleIJNSA_1CILi1EEESD_SD_EEEEENSB_IJNSC_ILi64EEENSB_IJNSC_ILi128EEEEEENSB_IJSG_EEEEEENS_10tfloat32_tESL_NSA_8TiledMMAINSA_8MMA_AtomIJNSA_17SM100_MMA_TF32_SSISL_SL_fLi64ELi128ELNSA_4UMMA5MajorE1ELSQ_1ELNSP_7ScaleInE0ELSR_0EEEEEENSA_6LayoutISE_NSB_IJNSC_ILi0EEESV_SV_EEEEENSB_IJNSA_10UnderscoreESY_SY_EEEEENS7_6detail27Sm100ImplicitGemmTileTraitsINSA_13SM90_TMA_LOADENSA_14ComposedLayoutINSA_7SwizzleILi2ELi5ELi2EEENSA_18smem_ptr_flag_bitsILi32EEENSU_INSB_IJNSC_ILi32EEENSC_ILi4EEEEEENSB_IJSD_S19_EEEEEEEvEENS12_INSA_20SM90_TMA_LOAD_IM2COLES1E_vEEEENS_8epilogue10collective18CollectiveEpilogueINS1J_23Sm100TmaWarpSpecializedILi4ELi2ELi16ELb1ELb0EEEJSK_NSB_IJNSU_ISG_SD_EENSU_IS19_SD_EEEEESL_NSB_IJlNSB_IJSD_llEEESV_EEESL_S1S_NS1J_6fusion15FusionCallbacksIS1N_NS1T_17LinearCombinationISL_fSL_fLNS_15FloatRoundStyleE2EEESK_S1Q_JEEENSA_5SM1004TMEM4LOAD26SM100_TMEM_LOAD_16dp128b8xES13_NS14_INS15_ILi3ELi4ELi3EEES18_NSU_INSB_IJNSC_ILi8EEES19_EEENSB_IJS19_SD_EEEEEEENSA_17SM75_U32x4_LDSM_NENSA_14SM90_TMA_STOREES28_NSA_17SM90_U32x4_STSM_NENSA_39AutoVectorizingCopyWithAssumedAlignmentILi128EEEEEEvvEEEEvNT_6ParamsE:
[----:B------:R-:W1:Y:S01]  /*0000*/  LDC R1, c[0x0][0x37c] ;  /* 0x0000df00ff017b82 */ /* 0x000e620000000800 */
[----:B------:R-:W2:Y:S01]  /*0010*/  S2R R68, SR_TID.X ;  /* 0x0000000000447919 */ /* 0x000ea20000002100 */
[----:B------:R-:W3:Y:S01]  /*0020*/  LDCU.64 UR8, c[0x0][0x890] ;  /* 0x00011200ff0877ac */ /* 0x000ee20008000a00 */
[----:B-1----:R-:W-:Y:S01]  /*0030*/  VIADD R1, R1, 0xfffffff8 ;  /* 0xfffffff801017836 */ /* 0x002fe20000000000 */
[----:B------:R-:W-:Y:S02]  /*0040*/  PRMT R69, RZ, 0x7610, R69 ;  /* 0x00007610ff457816 */ /* 0x000fe40000000045 */
[----:B------:R-:W-:Y:S01]  /*0050*/  ELECT P3, URZ, PT ;  /* 0x0000000000ff782f */ /* 0x000fe20003860000 */
[----:B---3--:R-:W-:-:S04]  /*0060*/  UISETP.NE.U32.AND UP0, UPT, UR8, URZ, UPT ;  /* 0x000000ff0800728c */ /* 0x008fc8000bf05070 */
[----:B------:R-:W-:Y:S01]  /*0070*/  UISETP.NE.AND.EX UP0, UPT, UR9, URZ, UPT, UP0 ;  /* 0x000000ff0900728c */ /* 0x000fe2000bf05300 */
[----:B--2---:R-:W-:-:S05]  /*0080*/  SHF.R.U32.HI R70, RZ, 0x5, R68 ;  /* 0x00000005ff467819 */ /* 0x004fca0000011644 */
[----:B------:R-:W1:Y:S02]  /*0090*/  SHFL.IDX PT, R0, R70, RZ, 0x1f ;  /* 0x00001fff46007589 */ /* 0x000e6400000e0000 */
[----:B-1----:R-:W-:Y:S01]  /*00a0*/  R2UR UR18, R0 ;  /* 0x00000000001272ca */ /* 0x002fe200000e0000 */
[----:B------:R-:W-:-:S14]  /*00b0*/  BRA.U UP0, `(.L_x_0) ;  /* 0x0000000100307547 */ /* 0x000fdc000b800000 */
[----:B------:R-:W1:Y:S02]  /*00c0*/  LDCU.64 UR4, c[0x0][0x888] ;  /* 0x00011100ff0477ac */ /* 0x000e640008000a00 */
[----:B-1----:R-:W-:-:S04]  /*00d0*/  UISETP.NE.U32.AND UP0, UPT, UR4, URZ, UPT ;  /* 0x000000ff0400728c */ /* 0x002fc8000bf05070 */
[----:B------:R-:W-:-:S09]  /*00e0*/  UISETP.NE.AND.EX UP0, UPT, UR5, URZ, UPT, UP0 ;  /* 0x000000ff0500728c */ /* 0x000fd2000bf05300 */
[----:B------:R-:W-:Y:S05]  /*00f0*/  BRA.U !UP0, `(.L_x_1) ;  /* 0x0000000108147547 */ /* 0x000fea000b800000 */
[----:B------:R-:W1:Y:S01]  /*0100*/  LDC.64 R2, c[0x0][0x888] ;  /* 0x00022200ff027b82 */ /* 0x000e620000000a00 */
[----:B------:R-:W1:Y:S02]  /*0110*/  LDCU.64 UR4, c[0x0][0x358] ;  /* 0x00006b00ff0477ac */ /* 0x000e640008000a00 */
[----:B-1----:R1:W5:Y:S01]  /*0120*/  LDG.E R27, desc[UR4][R2.64] ;  /* 0x00000004021b7981 */ /* 0x002362000c1e1900 */
[----:B------:R-:W-:Y:S01]  /*0130*/  HFMA2 R69, -RZ, RZ, 0, 5.9604644775390625e-08 ;  /* 0x00000001ff457431 */ /* 0x000fe200000001ff */
[----:B------:R-:W-:Y:S05]  /*0140*/  BRA `(.L_x_0) ;  /* 0x00000000000c7947 */ /* 0x000fea0003800000 */
.L_x_1:
[----:B------:R-:W1:Y:S01]  /*0150*/  LDCU UR4, c[0x0][0x880] ;  /* 0x00011000ff0477ac */ /* 0x000e620008000800 */
[----:B------:R-:W-:Y:S01]  /*0160*/  HFMA2 R69, -RZ, RZ, 0, 5.9604644775390625e-08 ;  /* 0x00000001ff457431 */ /* 0x000fe200000001ff */
[----:B-1----:R-:W-:-:S07]  /*0170*/  MOV R27, UR4 ;  /* 0x00000004001b7c02 */ /* 0x002fce0008000f00 */
.L_x_0:
[----:B------:R-:W2:Y:S02]  /*0180*/  LDCU.64 UR4, c[0x0][0x8b0] ;  /* 0x00011600ff0477ac */ /* 0x000ea40008000a00 */
[----:B--2---:R-:W-:-:S04]  /*0190*/  UISETP.NE.U32.AND UP0, UPT, UR4, URZ, UPT ;  /* 0x000000ff0400728c */ /* 0x004fc8000bf05070 */
[----:B------:R-:W-:-:S09]  /*01a0*/  UISETP.NE.AND.EX UP0, UPT, UR5, URZ, UPT, UP0 ;  /* 0x000000ff0500728c */ /* 0x000fd2000bf05300 */
[----:B------:R-:W-:Y:S05]  /*01b0*/  BRA.U UP0, `(.L_x_2) ;  /* 0x0000000100287547 */ /* 0x000fea000b800000 */
[----:B------:R-:W2:Y:S02]  /*01c0*/  LDCU.64 UR4, c[0x0][0x8a8] ;  /* 0x00011500ff0477ac */ /* 0x000ea40008000a00 */
[----:B--2---:R-:W-:-:S04]  /*01d0*/  UISETP.NE.U32.AND UP0, UPT, UR4, URZ, UPT ;  /* 0x000000ff0400728c */ /* 0x004fc8000bf05070 */
[----:B------:R-:W-:-:S09]  /*01e0*/  UISETP.NE.AND.EX UP0, UPT, UR5, URZ, UPT, UP0 ;  /* 0x000000ff0500728c */ /* 0x000fd2000bf05300 */
[----:B------:R-:W-:Y:S05]  /*01f0*/  BRA.U !UP0, `(.L_x_3) ;  /* 0x0000000108107547 */ /* 0x000fea000b800000 */
[----:B------:R-:W2:Y:S01]  /*0200*/  LDC.64 R24, c[0x0][0x8a8] ;  /* 0x00022a00ff187b82 */ /* 0x000ea20000000a00 */
[----:B------:R-:W2:Y:S02]  /*0210*/  LDCU.64 UR4, c[0x0][0x358] ;  /* 0x00006b00ff0477ac */ /* 0x000ea40008000a00 */
[----:B--2---:R2:W5:Y:S01]  /*0220*/  LDG.E R24, desc[UR4][R24.64] ;  /* 0x0000000418187981 */ /* 0x004562000c1e1900 */
[----:B------:R-:W-:Y:S05]  /*0230*/  BRA `(.L_x_2) ;  /* 0x0000000000087947 */ /* 0x000fea0003800000 */
.L_x_3:
[----:B------:R-:W2:Y:S02]  /*0240*/  LDCU UR4, c[0x0][0x8a0] ;  /* 0x00011400ff0477ac */ /* 0x000ea40008000800 */
[----:B--2---:R-:W-:Y:S02]  /*0250*/  MOV R24, UR4 ;  /* 0x0000000400187c02 */ /* 0x004fe40008000f00 */
.L_x_2:
[----:B------:R-:W-:Y:S01]  /*0260*/  IMAD.U32 R0, RZ, RZ, UR18 ;  /* 0x00000012ff007e24 */ /* 0x000fe2000f8e00ff */
[----:B------:R-:W-:Y:S04]  /*0270*/  BSSY.RECONVERGENT B0, `(.L_x_4) ;  /* 0x000000c000007945 */ /* 0x000fe80003800200 */
[C---:B------:R-:W-:Y:S02]  /*0280*/  ISETP.NE.OR P1, PT, R0.reuse, 0x1, !P3 ;  /* 0x000000010000780c */ /* 0x040fe40005f25670 */
[----:B------:R-:W-:-:S11]  /*0290*/  ISETP.NE.OR P0, PT, R0, 0x3, !P3 ;  /* 0x000000030000780c */ /* 0x000fd60005f05670 */
[----:B------:R-:W-:Y:S05]  /*02a0*/  @P1 BRA `(.L_x_5) ;  /* 0x0000000000201947 */ /* 0x000fea0003800000 */
[----:B------:R-:W3:Y:S02]  /*02b0*/  LDCU.64 UR4, c[0x0][0x348] ;  /* 0x00006900ff0477ac */ /* 0x000ee40008000a00 */
[----:B---3--:R-:W-:Y:S02]  /*02c0*/  UIADD3 UR6, UP1, UPT, UR4, 0x80, URZ ;  /* 0x0000008004067890 */ /* 0x008fe4000ff3e0ff */
[----:B------:R-:W-:Y:S02]  /*02d0*/  UIADD3 UR4, UP0, UPT, UR4, 0x180, URZ ;  /* 0x0000018004047890 */ /* 0x000fe4000ff1e0ff */
[----:B------:R-:W-:Y:S02]  /*02e0*/  UIADD3.X UR7, UPT, UPT, URZ, UR5, URZ, UP1, !UPT ;  /* 0x00000005ff077290 */ /* 0x000fe40008ffe4ff */
[----:B------:R-:W-:-:S07]  /*02f0*/  UIADD3.X UR5, UPT, UPT, URZ, UR5, URZ, UP0, !UPT ;  /* 0x00000005ff057290 */ /* 0x000fce00087fe4ff */
[----:B------:R3:W-:Y:S02]  /*0300*/  UTMACCTL.PF [UR6] ;  /* 0x00000000060079b9 */ /* 0x0007e40008040000 */
[----:B------:R3:W-:Y:S02]  /*0310*/  UTMACCTL.PF [UR4] ;  /* 0x00000000040079b9 */ /* 0x0007e40008040000 */
[----:B---3--:R-:W-:Y:S01]  /*0320*/  NOP ;  /* 0x0000000000007918 */ /* 0x008fe20000000000 */
.L_x_5:
[----:B------:R-:W-:Y:S05]  /*0330*/  BSYNC.RECONVERGENT B0 ;  /* 0x0000000000007941 */ /* 0x000fea0003800200 */
.L_x_4:
[----:B------:R-:W-:Y:S04]  /*0340*/  BSSY.RECONVERGENT B0, `(.L_x_6) ;  /* 0x000000a000007945 */ /* 0x000fe80003800200 */
        /* <DEDUP_REMOVED lines=9> */
.L_x_7:
[----:B------:R-:W-:Y:S05]  /*03e0*/  BSYNC.RECONVERGENT B0 ;  /* 0x0000000000007941 */ /* 0x000fea0003800200 */
.L_x_6:
[----:B------:R-:W3:Y:S01]  /*03f0*/  LDCU.64 UR4, c[0x0][0x888] ;  /* 0x00011100ff0477ac */ /* 0x000ee20008000a00 */
[----:B------:R-:W-:Y:S02]  /*0400*/  UISETP.EQ.U32.AND UP2, UPT, UR8, URZ, UPT ;  /* 0x000000ff0800728c */ /* 0x000fe4000bf42070 */
[----:B------:R-:W-:Y:S02]  /*0410*/  UPLOP3.LUT UP3, UPT, UPT, UPT, UPT, 0x80, 0x8 ;  /* 0x000000000008789c */ /* 0x000fe40003f6f070 */
[----:B---3--:R-:W-:-:S04]  /*0420*/  UISETP.NE.U32.AND UP0, UPT, UR4, URZ, UPT ;  /* 0x000000ff0400728c */ /* 0x008fc8000bf05070 */
[----:B------:R-:W-:-:S04]  /*0430*/  UISETP.NE.AND.EX UP1, UPT, UR5, URZ, UPT, UP0 ;  /* 0x000000ff0500728c */ /* 0x000fc8000bf25300 */
[----:B------:R-:W-:-:S04]  /*0440*/  UISETP.EQ.OR.EX UP4, UPT, UR9, URZ, !UP1, UP2 ;  /* 0x000000ff0900728c */ /* 0x000fc8000cf82720 */
[----:B------:R-:W-:-:S06]  /*0450*/  UP2UR UR4, UPR, URZ, 0x10 ;  /* 0x00000010ff047883 */ /* 0x000fcc0008000000 */
[----:B------:R-:W-:Y:S01]  /*0460*/  MOV R73, UR4 ;  /* 0x0000000400497c02 */ /* 0x000fe20008000f00 */
[----:B------:R-:W-:Y:S06]  /*0470*/  BRA.U !UP4, `(.L_x_8) ;  /* 0x000000010c207547 */ /* 0x000fec000b800000 */
[----:B------:R-:W-:Y:S01]  /*0480*/  UISETP.NE.U32.AND UP2, UPT, UR8, URZ, UPT ;  /* 0x000000ff0800728c */ /* 0x000fe2000bf45070 */
[----:B-----5:R-:W-:Y:S01]  /*0490*/  FSETP.NEU.AND P0, PT, R27, RZ, PT ;  /* 0x000000ff1b00720b */ /* 0x020fe20003f0d000 */
[----:B------:R-:W-:Y:S02]  /*04a0*/  USEL UR4, URZ, 0xffffffff, UP1 ;  /* 0xffffffffff047887 */ /* 0x000fe40008800000 */
[----:B------:R-:W-:-:S10]  /*04b0*/  UISETP.NE.AND.EX UP2, UPT, UR9, URZ, UPT, UP2 ;  /* 0x000000ff0900728c */ /* 0x000fd4000bf45320 */
[----:B------:R-:W-:Y:S01]  /*04c0*/  VOTEU.ANY UP0, P0 ;  /* 0x0000000000ff7886 */ /* 0x000fe20000000100 */
[----:B------:R-:W-:-:S04]  /*04d0*/  @!UP2 USEL UR4, URZ, 0xffffffff, UP0 ;  /* 0xffffffffff04a887 */ /* 0x000fc80008000000 */
[----:B------:R-:W-:-:S04]  /*04e0*/  ULOP3.LUT UR4, UR4, 0x1, URZ, 0xc0, !UPT ;  /* 0x0000000104047892 */ /* 0x000fc8000f8ec0ff */
[----:B------:R-:W-:-:S11]  /*04f0*/  UISETP.NE.U32.AND UP3, UPT, UR4, 0x1, UPT ;  /* 0x000000010400788c */ /* 0x000fd6000bf65070 */
.L_x_8:
[----:B-1----:R-:W1:Y:S01]  /*0500*/  SHFL.IDX PT, R2, R70, RZ, 0x1f ;  /* 0x00001fff46027589 */ /* 0x002e6200000e0000 */
[----:B------:R-:W-:-:S04]  /*0510*/  UISETP.NE.AND UP0, UPT, UR18, 0x2, UPT ;  /* 0x000000021200788c */ /* 0x000fc8000bf05270 */
[----:B------:R-:W-:Y:S01]  /*0520*/  USEL UR63, URZ, 0x1, UP0 ;  /* 0x00000001ff3f7887 */ /* 0x000fe20008000000 */
[----:B-1----:R-:W-:-:S13]  /*0530*/  ISETP.NE.AND P0, PT, R2, RZ, PT ;  /* 0x000000ff0200720c */ /* 0x002fda0003f05270 */
[----:B------:R-:W-:Y:S05]  /*0540*/  @P0 BRA `(.L_x_9) ;  /* 0x0000000000480947 */ /* 0x000fea0003800000 */
[----:B------:R-:W1:Y:S01]  /*0550*/  S2UR UR4, SR_CgaCtaId ;  /* 0x00000000000479c3 */ /* 0x000e620000008800 */
[----:B------:R-:W-:Y:S01]  /*0560*/  UMOV UR5, 0x400 ;  /* 0x0000040000057882 */ /* 0x000fe20000000000 */
[----:B------:R-:W-:Y:S01]  /*0570*/  UMOV UR6, 0x1 ;  /* 0x0000000100067882 */ /* 0x000fe20000000000 */
[----:B------:R-:W-:Y:S01]  /*0580*/  ELECT P0, URZ, PT ;  /* 0x0000000000ff782f */ /* 0x000fe20003800000 */
[----:B------:R-:W-:-:S04]  /*0590*/  UIADD3 UR6, UPT, UPT, -UR6, 0x100000, URZ ;  /* 0x0010000006067890 */ /* 0x000fc8000fffe1ff */
[----:B------:R-:W-:Y:S02]  /*05a0*/  USHF.L.U32 UR7, UR6, 0xb, URZ ;  /* 0x0000000b06077899 */ /* 0x000fe400080006ff */
[----:B------:R-:W-:Y:S02]  /*05b0*/  USHF.L.U32 UR6, UR6, 0x1, URZ ;  /* 0x0000000106067899 */ /* 0x000fe400080006ff */
[----:B-1----:R-:W-:Y:S01]  /*05c0*/  ULEA UR4, UR4, UR5, 0x18 ;  /* 0x0000000504047291 */ /* 0x002fe2000f8ec0ff */
[----:B------:R-:W1:Y:S11]  /*05d0*/  FENCE.VIEW.ASYNC.S ;  /* 0x00000000000073c6 */ /* 0x000e760000000000 */
[----:B-1----:R1:W3:Y:S01]  /*05e0*/  SYNCS.EXCH.64 URZ, [UR4], UR6 ;  /* 0x0000000604ff75b2 */ /* 0x0022e20008000100 */
[----:B------:R1:W4:Y:S01]  /*05f0*/  SYNCS.EXCH.64 URZ, [UR4+0x20], UR6 ;  /* 0x0000200604ff75b2 */ /* 0x0003220008000100 */
[----:B------:R1:W1:Y:S01]  /*0600*/  SYNCS.EXCH.64 URZ, [UR4+0x8], UR6 ;  /* 0x0000080604ff75b2 */ /* 0x0002620008000100 */
[----:B------:R1:W1:Y:S01]  /*0610*/  SYNCS.EXCH.64 URZ, [UR4+0x28], UR6 ;  /* 0x0000280604ff75b2 */ /* 0x0002620008000100 */
[----:B------:R1:W1:Y:S01]  /*0620*/  SYNCS.EXCH.64 URZ, [UR4+0x10], UR6 ;  /* 0x0000100604ff75b2 */ /* 0x0002620008000100 */
[----:B------:R1:W1:Y:S01]  /*0630*/  SYNCS.EXCH.64 URZ, [UR4+0x30], UR6 ;  /* 0x0000300604ff75b2 */ /* 0x0002620008000100 */
[----:B------:R1:W1:Y:S01]  /*0640*/  SYNCS.EXCH.64 URZ, [UR4+0x18], UR6 ;  /* 0x0000180604ff75b2 */ /* 0x0002620008000100 */
[----:B------:R1:W1:Y:S01]  /*0650*/  SYNCS.EXCH.64 URZ, [UR4+0x38], UR6 ;  /* 0x0000380604ff75b2 */ /* 0x0002620008000100 */
[----:B------:R-:W-:Y:S01]  /*0660*/  NOP ;  /* 0x0000000000007918 */ /* 0x000fe20000000000 */
.L_x_9:
[----:B------:R-:W2:Y:S01]  /*0670*/  SHFL.IDX PT, R2, R70, RZ, 0x1f ;  /* 0x00001fff46027589 */ /* 0x000ea200000e0000 */
[----:B------:R-:W-:Y:S01]  /*0680*/  NOP ;  /* 0x0000000000007918 */ /* 0x000fe20000000000 */
[----:B--2---:R-:W-:-:S13]  /*0690*/  ISETP.NE.AND P0, PT, R2, 0x1, PT ;  /* 0x000000010200780c */ /* 0x004fda0003f05270 */
[----:B------:R-:W-:Y:S05]  /*06a0*/  @P0 BRA `(.L_x_10) ;  /* 0x0000000000580947 */ /* 0x000fea0003800000 */
[----:B-1----:R-:W1:Y:S01]  /*06b0*/  S2UR UR4, SR_CgaCtaId ;  /* 0x00000000000479c3 */ /* 0x002e620000008800 */
[----:B------:R-:W-:Y:S01]  /*06c0*/  UMOV UR5, 0x400 ;  /* 0x0000040000057882 */ /* 0x000fe20000000000 */
[----:B------:R-:W-:Y:S01]  /*06d0*/  UMOV UR8, 0x20 ;  /* 0x0000002000087882 */ /* 0x000fe20000000000 */
[----:B------:R-:W-:Y:S01]  /*06e0*/  UMOV UR6, 0x80 ;  /* 0x0000008000067882 */ /* 0x000fe20000000000 */
[----:B------:R-:W-:-:S04]  /*06f0*/  UIADD3 UR8, UPT, UPT, -UR8, 0x100000, URZ ;  /* 0x0010000008087890 */ /* 0x000fc8000fffe1ff */
[----:B------:R-:W-:Y:S02]  /*0700*/  USHF.L.U32 UR9, UR8, 0xb, URZ ;  /* 0x0000000b08097899 */ /* 0x000fe400080006ff */
[----:B------:R-:W-:Y:S02]  /*0710*/  USHF.L.U32 UR8, UR8, 0x1, URZ ;  /* 0x0000000108087899 */ /* 0x000fe400080006ff */
[----:B------:R-:W-:-:S04]  /*0720*/  UIADD3 UR6, UPT, UPT, -UR6, 0x100000, URZ ;  /* 0x0010000006067890 */ /* 0x000fc8000fffe1ff */
[----:B------:R-:W-:Y:S02]  /*0730*/  USHF.L.U32 UR7, UR6, 0xb, URZ ;  /* 0x0000000b06077899 */ /* 0x000fe400080006ff */
[----:B------:R-:W-:Y:S01]  /*0740*/  USHF.L.U32 UR6, UR6, 0x1, URZ ;  /* 0x0000000106067899 */ /* 0x000fe200080006ff */
[----:B------:R-:W-:Y:S01]  /*0750*/  ELECT P0, URZ, PT ;  /* 0x0000000000ff782f */ /* 0x000fe20003800000 */
[----:B-1----:R-:W-:Y:S01]  /*0760*/  ULEA UR4, UR4, UR5, 0x18 ;  /* 0x0000000504047291 */ /* 0x002fe2000f8ec0ff */
[----:B------:R-:W1:Y:S11]  /*0770*/  FENCE.VIEW.ASYNC.S ;  /* 0x00000000000073c6 */ /* 0x000e760000000000 */
[----:B-1----:R2:W1:Y:S01]  /*0780*/  SYNCS.EXCH.64 URZ, [UR4+0x40], UR8 ;  /* 0x0000400804ff75b2 */ /* 0x0024620008000100 */
[----:B------:R2:W1:Y:S01]  /*0790*/  SYNCS.EXCH.64 URZ, [UR4+0x60], UR6 ;  /* 0x0000600604ff75b2 */ /* 0x0004620008000100 */
[----:B------:R2:W1:Y:S01]  /*07a0*/  SYNCS.EXCH.64 URZ, [UR4+0x48], UR8 ;  /* 0x0000480804ff75b2 */ /* 0x0004620008000100 */
[----:B------:R2:W1:Y:S01]  /*07b0*/  SYNCS.EXCH.64 URZ, [UR4+0x68], UR6 ;  /* 0x0000680604ff75b2 */ /* 0x0004620008000100 */
[----:B------:R2:W1:Y:S01]  /*07c0*/  SYNCS.EXCH.64 URZ, [UR4+0x50], UR8 ;  /* 0x0000500804ff75b2 */ /* 0x0004620008000100 */
[----:B------:R2:W1:Y:S01]  /*07d0*/  SYNCS.EXCH.64 URZ, [UR4+0x70], UR6 ;  /* 0x0000700604ff75b2 */ /* 0x0004620008000100 */
[----:B------:R2:W1:Y:S01]  /*07e0*/  SYNCS.EXCH.64 URZ, [UR4+0x58], UR8 ;  /* 0x0000580804ff75b2 */ /* 0x0004620008000100 */
[----:B------:R2:W1:Y:S02]  /*07f0*/  SYNCS.EXCH.64 URZ, [UR4+0x78], UR6 ;  /* 0x0000780604ff75b2 */ /* 0x0004640008000100 */
[----:B--2---:R-:W-:Y:S01]  /*0800*/  NOP ;  /* 0x0000000000007918 */ /* 0x004fe20000000000 */
.L_x_10:
[----:B------:R-:W2:Y:S01]  /*0810*/  SHFL.IDX PT, R2, R70, RZ, 0x1f ;  /* 0x00001fff46027589 */ /* 0x000ea200000e0000 */
[----:B------:R-:W-:Y:S01]  /*0820*/  NOP ;  /* 0x0000000000007918 */ /* 0x000fe20000000000 */
[----:B--2---:R-:W-:-:S13]  /*0830*/  ISETP.NE.AND P0, PT, R2, 0x3, PT ;  /* 0x000000030200780c */ /* 0x004fda0003f05270 */
[----:B------:R-:W-:Y:S05]  /*0840*/  @P0 BRA `(.L_x_11) ;  /* 0x0000000000300947 */ /* 0x000fea0003800000 */
[----:B-1----:R-:W1:Y:S01]  /*0850*/  S2UR UR4, SR_CgaCtaId ;  /* 0x00000000000479c3 */ /* 0x002e620000008800 */
[----:B------:R-:W-:Y:S01]  /*0860*/  UMOV UR6, 0x400 ;  /* 0x0000040000067882 */ /* 0x000fe20000000000 */
[----:B------:R-:W-:Y:S01]  /*0870*/  UMOV UR5, 0x20 ;  /* 0x0000002000057882 */ /* 0x000fe20000000000 */
[----:B------:R-:W-:Y:S01]  /*0880*/  ELECT P0, URZ, PT ;  /* 0x0000000000ff782f */ /* 0x000fe20003800000 */
[----:B-1----:R-:W-:Y:S02]  /*0890*/  ULEA UR6, UR4, UR6, 0x18 ;  /* 0x0000000604067291 */ /* 0x002fe4000f8ec0ff */
[----:B------:R-:W-:-:S04]  /*08a0*/  UIADD3 UR4, UPT, UPT, -UR5, 0x100000, URZ ;  /* 0x0010000005047890 */ /* 0x000fc8000fffe1ff */
[----:B------:R-:W-:Y:S02]  /*08b0*/  USHF.L.U32 UR5, UR4, 0xb, URZ ;  /* 0x0000000b04057899 */ /* 0x000fe400080006ff */
[----:B------:R-:W-:Y:S01]  /*08c0*/  USHF.L.U32 UR4, UR4, 0x1, URZ ;  /* 0x0000000104047899 */ /* 0x000fe200080006ff */
[----:B------:R-:W1:Y:S11]  /*08d0*/  FENCE.VIEW.ASYNC.S ;  /* 0x00000000000073c6 */ /* 0x000e760000000000 */
[----:B-1----:R2:W1:Y:S01]  /*08e0*/  SYNCS.EXCH.64 URZ, [UR6+0x80], UR4 ;  /* 0x0000800406ff75b2 */ /* 0x0024620008000100 */
[----:B------:R2:W1:Y:S02]  /*08f0*/  SYNCS.EXCH.64 URZ, [UR6+0x88], UR4 ;  /* 0x0000880406ff75b2 */ /* 0x0004640008000100 */
[----:B--2---:R-:W-:Y:S01]  /*0900*/  NOP ;  /* 0x0000000000007918 */ /* 0x004fe20000000000 */
.L_x_11:
[----:B------:R-:W2:Y:S01]  /*0910*/  SHFL.IDX PT, R2, R70, RZ, 0x1f ;  /* 0x00001fff46027589 */ /* 0x000ea200000e0000 */
[----:B------:R-:W-:Y:S01]  /*0920*/  NOP ;  /* 0x0000000000007918 */ /* 0x000fe20000000000 */
[----:B--2---:R-:W-:-:S13]  /*0930*/  ISETP.NE.AND P0, PT, R2, 0x4, PT ;  /* 0x000000040200780c */ /* 0x004fda0003f05270 */
[----:B------:R-:W-:Y:S05]  /*0940*/  @P0 BRA `(.L_x_12) ;  /* 0x0000000000440947 */ /* 0x000fea0003800000 */
[----:B-1----:R-:W1:Y:S01]  /*0950*/  S2UR UR6, SR_CgaCtaId ;  /* 0x00000000000679c3 */ /* 0x002e620000008800 */
[----:B------:R-:W-:Y:S01]  /*0960*/  UMOV UR4, 0x100 ;  /* 0x0000010000047882 */ /* 0x000fe20000000000 */
[----:B------:R-:W-:Y:S01]  /*0970*/  UMOV UR5, 0x400 ;  /* 0x0000040000057882 */ /* 0x000fe20000000000 */
[----:B------:R-:W-:Y:S01]  /*0980*/  USEL UR4, UR4, 0xe0, UP3 ;  /* 0x000000e004047887 */ /* 0x000fe20009800000 */
[----:B------:R-:W-:Y:S01]  /*0990*/  UMOV UR8, 0x1 ;  /* 0x0000000100087882 */ /* 0x000fe20000000000 */
[----:B------:R-:W-:Y:S01]  /*09a0*/  ELECT P0, URZ, PT ;  /* 0x0000000000ff782f */ /* 0x000fe20003800000 */
[----:B------:R-:W-:-:S04]  /*09b0*/  UIADD3 UR8, UPT, UPT, -UR8, 0x100000, URZ ;  /* 0x0010000008087890 */ /* 0x000fc8000fffe1ff */
[----:B------:R-:W-:Y:S02]  /*09c0*/  USHF.L.U32 UR9, UR8, 0xb, URZ ;  /* 0x0000000b08097899 */ /* 0x000fe400080006ff */
[----:B------:R-:W-:Y:S02]  /*09d0*/  USHF.L.U32 UR8, UR8, 0x1, URZ ;  /* 0x0000000108087899 */ /* 0x000fe400080006ff */
[----:B-1----:R-:W-:Y:S02]  /*09e0*/  ULEA UR6, UR6, UR5, 0x18 ;  /* 0x0000000506067291 */ /* 0x002fe4000f8ec0ff */
[----:B------:R-:W-:-:S04]  /*09f0*/  UIADD3 UR4, UPT, UPT, -UR4, 0x100000, URZ ;  /* 0x0010000004047890 */ /* 0x000fc8000fffe1ff */
[----:B------:R-:W-:Y:S02]  /*0a00*/  USHF.L.U32 UR5, UR4, 0xb, URZ ;  /* 0x0000000b04057899 */ /* 0x000fe400080006ff */
[----:B------:R-:W-:Y:S01]  /*0a10*/  USHF.L.U32 UR4, UR4, 0x1, URZ ;  /* 0x0000000104047899 */ /* 0x000fe200080006ff */
[----:B------:R-:W1:Y:S03]  /*0a20*/  FENCE.VIEW.ASYNC.S ;  /* 0x00000000000073c6 */ /* 0x000e660000000000 */
[----:B-1----:R2:W1:Y:S08]  /*0a30*/  SYNCS.EXCH.64 URZ, [UR6+0x90], UR8 ;  /* 0x0000900806ff75b2 */ /* 0x0024700008000100 */
[----:B------:R2:W1:Y:S02]  /*0a40*/  SYNCS.EXCH.64 URZ, [UR6+0x98], UR4 ;  /* 0x0000980406ff75b2 */ /* 0x0004640008000100 */
[----:B--2---:R-:W-:Y:S01]  /*0a50*/  NOP ;  /* 0x0000000000007918 */ /* 0x004fe20000000000 */
.L_x_12:
[----:B------:R-:W2:Y:S01]  /*0a60*/  SHFL.IDX PT, R2, R70, RZ, 0x1f ;  /* 0x00001fff46027589 */ /* 0x000ea200000e0000 */
[----:B------:R-:W1:Y:S01]  /*0a70*/  S2UR UR24, SR_CTAID.X ;  /* 0x00000000001879c3 */ /* 0x000e620000002500 */
[----:B------:R-:W-:-:S07]  /*0a80*/  NOP ;  /* 0x0000000000007918 */ /* 0x000fce0000000000 */
[----:B------:R-:W1:Y:S01]  /*0a90*/  S2UR UR20, SR_CTAID.Y ;  /* 0x00000000001479c3 */ /* 0x000e620000002600 */
[----:B--2---:R-:W-:-:S13]  /*0aa0*/  ISETP.NE.AND P0, PT, R2, 0x5, PT ;  /* 0x000000050200780c */ /* 0x004fda0003f05270 */
[----:B-1----:R-:W-:Y:S05]  /*0ab0*/  @P0 BRA `(.L_x_13) ;  /* 0x0000000000480947 */ /* 0x002fea0003800000 */
[----:B------:R-:W1:Y:S01]  /*0ac0*/  S2UR UR4, SR_CgaCtaId ;  /* 0x00000000000479c3 */ /* 0x000e620000008800 */
        /* <DEDUP_REMOVED lines=12> */
[----:B-1----:R1:W2:Y:S01]  /*0b90*/  SYNCS.EXCH.64 URZ, [UR4+0xa0], UR8 ;  /* 0x0000a00804ff75b2 */ /* 0x0022a20008000100 */
[----:B------:R1:W1:Y:S01]  /*0ba0*/  SYNCS.EXCH.64 URZ, [UR4+0xb0], UR6 ;  /* 0x0000b00604ff75b2 */ /* 0x0002620008000100 */
[----:B------:R1:W1:Y:S01]  /*0bb0*/  SYNCS.EXCH.64 URZ, [UR4+0xa8], UR8 ;  /* 0x0000a80804ff75b2 */ /* 0x0002620008000100 */
[----:B------:R1:W1:Y:S01]  /*0bc0*/  SYNCS.EXCH.64 URZ, [UR4+0xb8], UR6 ;  /* 0x0000b80604ff75b2 */ /* 0x0002620008000100 */
[----:B------:R-:W-:Y:S01]  /*0bd0*/  NOP ;  /* 0x0000000000007918 */ /* 0x000fe20000000000 */
.L_x_13:
[----:B------:R-:W-:-:S05]  /*0be0*/  CS2R.32 R63, SR_CgaSize ;  /* 0x00000000003f7805 */ /* 0x000fca0000008a00 */
[----:B------:R-:W-:-:S05]  /*0bf0*/  IMAD R63, R63, -0xa0, RZ ;  /* 0xffffff603f3f7824 */ /* 0x000fca00078e02ff */
[----:B------:R-:W-:-:S14]  /*0c00*/  R2UR UR5, R63 ;  /* 0x000000003f0572ca */ /* 0x000fdc00000e0000 */
[----:B------:R-:W3:Y:S01]  /*0c10*/  LDCU UR5, c[0x0][UR5+0x2b0] ;  /* 0x00005600050577ac */ /* 0x000ee20008000800 */
[----:B------:R-:W-:Y:S02]  /*0c20*/  I2FP.F32.U32 R5, UR24 ;  /* 0x0000001800057c45 */ /* 0x000fe40008201000 */
[----:B------:R-:W-:-:S05]  /*0c30*/  CS2R.32 R2, SR_CgaSize ;  /* 0x0000000000027805 */ /* 0x000fca0000008a00 */
[----:B------:R-:W-:-:S06]  /*0c40*/  IMAD R2, R2, -0xa0, RZ ;  /* 0xffffff6002027824 */ /* 0x000fcc00078e02ff */
[----:B------:R-:W4:Y:S01]  /*0c50*/  LDC R2, c[0x0][R2+0x2a0] ;  /* 0x0000a80002027b82 */ /* 0x000f220000000800 */
[----:B------:R-:W-:Y:S02]  /*0c60*/  I2FP.F32.U32 R4, UR20 ;  /* 0x0000001400047c45 */ /* 0x000fe40008201000 */
[----:B------:R-:W-:-:S05]  /*0c70*/  CS2R.32 R63, SR_CgaSize ;  /* 0x00000000003f7805 */ /* 0x000fca0000008a00 */
[----:B------:R-:W-:-:S05]  /*0c80*/  IMAD R63, R63, -0xa0, RZ ;  /* 0xffffff603f3f7824 */ /* 0x000fca00078e02ff */
[----:B-1----:R-:W-:-:S14]  /*0c90*/  R2UR UR4, R63 ;  /* 0x000000003f0472ca */ /* 0x002fdc00000e0000 */
[----:B------:R-:W1:Y:S01]  /*0ca0*/  LDCU UR4, c[0x0][UR4+0x2b4] ;  /* 0x00005680040477ac */ /* 0x000e620008000800 */
[----:B------:R-:W-:Y:S01]  /*0cb0*/  NOP ;  /* 0x0000000000007918 */ /* 0x000fe20000000000 */
[----:B------:R-:W2:Y:S01]  /*0cc0*/  LDCU UR19, c[0x0][0xb24] ;  /* 0x00016480ff1377ac */ /* 0x000ea20008000800 */
[----:B------:R-:W-:-:S05]  /*0cd0*/  CS2R.32 R3, SR_CgaSize ;  /* 0x0000000000037805 */ /* 0x000fca0000008a00 */
[----:B------:R-:W-:-:S06]  /*0ce0*/  IMAD R3, R3, -0xa0, RZ ;  /* 0xffffff6003037824 */ /* 0x000fcc00078e02ff */
[----:B------:R-:W4:Y:S01]  /*0cf0*/  LDC R3, c[0x0][R3+0x2a4] ;  /* 0x0000a90003037b82 */ /* 0x000f220000000800 */
[----:B---3--:R-:W-:-:S07]  /*0d00*/  FMUL R5, R5, UR5 ;  /* 0x0000000505057c20 */ /* 0x008fce0008400000 */
[----:B------:R-:W3:Y:S01]  /*0d10*/  S2UR UR49, SR_CTAID.Z ;  /* 0x00000000003179c3 */ /* 0x000ee20000002700 */
[----:B-1----:R-:W-:Y:S01]  /*0d20*/  FMUL R4, R4, UR4 ;  /* 0x0000000404047c20 */ /* 0x002fe20008400000 */
[----:B------:R-:W1:Y:S01]  /*0d30*/  F2I.U32.TRUNC.NTZ R63, R5 ;  /* 0x00000005003f7305 */ /* 0x000e62000020f000 */
[----:B--2---:R-:W-:-:S07]  /*0d40*/  UISETP.GE.AND UP0, UPT, UR19, 0x1, UPT ;  /* 0x000000011300788c */ /* 0x004fce000bf06270 */
[----:B------:R-:W2:Y:S01]  /*0d50*/  F2I.U32.TRUNC.NTZ R62, R4 ;  /* 0x00000004003e7305 */ /* 0x000ea2000020f000 */
[----:B-1----:R-:W-:-:S05]  /*0d60*/  IADD3 R63, PT, PT, -R63, RZ, RZ ;  /* 0x000000ff3f3f7210 */ /* 0x002fca0007ffe1ff */
[----:B----4-:R-:W-:Y:S01]  /*0d70*/  IMAD R63, R2, R63, UR24 ;  /* 0x00000018023f7e24 */ /* 0x010fe2000f8e023f */
[----:B--2---:R-:W-:-:S05]  /*0d80*/  IADD3 R62, PT, PT, -R62, RZ, RZ ;  /* 0x000000ff3e3e7210 */ /* 0x004fca0007ffe1ff */
[----:B------:R-:W-:Y:S01]  /*0d90*/  IMAD R62, R3, R62, UR20 ;  /* 0x00000014033e7e24 */ /* 0x000fe2000f8e023e */
[----:B------:R-:W-:Y:S06]  /*0da0*/  BAR.SYNC.DEFER_BLOCKING 0x0 ;  /* 0x0000000000007b1d */ /* 0x000fec0000010000 */
[----:B---3--:R-:W-:Y:S05]  /*0db0*/  BRA.U !UP0, `(.L_x_14) ;  /* 0x0000000108d47547 */ /* 0x008fea000b800000 */
[----:B------:R-:W1:Y:S01]  /*0dc0*/  LDCU.128 UR28, c[0x0][0xb10] ;  /* 0x00016200ff1c77ac */ /* 0x000e620008000c00 */
[----:B------:R-:W2:Y:S01]  /*0dd0*/  LDCU UR6, c[0x0][0x370] ;  /* 0x00006e00ff0677ac */ /* 0x000ea20008000800 */
[----:B------:R-:W3:Y:S01]  /*0de0*/  LDCU UR4, c[0x0][0x374] ;  /* 0x00006e80ff0477ac */ /* 0x000ee20008000800 */
[----:B------:R-:W4:Y:S01]  /*0df0*/  LDCU UR21, c[0x0][0xb0c] ;  /* 0x00016180ff1577ac */ /* 0x000f220008000800 */
[----:B------:R-:W4:Y:S01]  /*0e00*/  LDCU UR5, c[0x0][0xb20] ;  /* 0x00016400ff0577ac */ /* 0x000f220008000800 */
[----:B------:R-:W4:Y:S01]  /*0e10*/  LDCU.64 UR16, c[0x0][0xb28] ;  /* 0x00016500ff1077ac */ /* 0x000f220008000a00 */
[----:B-1----:R-:W-:Y:S02]  /*0e20*/  UISETP.NE.AND UP0, UPT, UR30, 0x1, UPT ;  /* 0x000000011e00788c */ /* 0x002fe4000bf05270 */
[----:B---3--:R-:W-:Y:S02]  /*0e30*/  UIMAD.WIDE.U32 UR8, UR4, UR31, URZ ;  /* 0x0000001f040872a5 */ /* 0x008fe4000f8e00ff */
[----:B--2---:R-:W-:-:S02]  /*0e40*/  UIMAD.WIDE.U32 UR10, UR6, UR28, URZ ;  /* 0x0000001c060a72a5 */ /* 0x004fc4000f8e00ff */
[----:B----4-:R-:W-:Y:S02]  /*0e50*/  UISETP.NE.AND UP2, UPT, UR21, 0x1, UPT ;  /* 0x000000011500788c */ /* 0x010fe4000bf45270 */
[----:B------:R-:W-:Y:S01]  /*0e60*/  UISETP.NE.AND UP4, UPT, UR19, 0x1, UPT ;  /* 0x000000011300788c */ /* 0x000fe2000bf85270 */
[----:B------:R-:W-:Y:S02]  /*0e70*/  UMOV UR8, UR9 ;  /* 0x0000000900087c82 */ /* 0x000fe40008000000 */
[----:B------:R-:W-:Y:S01]  /*0e80*/  UMOV UR10, UR11 ;  /* 0x0000000b000a7c82 */ /* 0x000fe20008000000 */
[----:B------:R-:W-:Y:S02]  /*0e90*/  @UP0 USHF.R.U32.HI UR4, URZ, UR5, UR8 ;  /* 0x00000005ff040299 */ /* 0x000fe40008011608 */
[----:B------:R-:W-:Y:S02]  /*0ea0*/  UIMAD.WIDE.U32 UR12, UR20, UR31, URZ ;  /* 0x0000001f140c72a5 */ /* 0x000fe4000f8e00ff */
[----:B------:R-:W-:-:S02]  /*0eb0*/  UIMAD.WIDE.U32 UR8, UR4, UR16, URZ ;  /* 0x00000010040872a5 */ /* 0x000fc4000f8e00ff */
[----:B------:R-:W-:Y:S02]  /*0ec0*/  @UP2 USHF.R.U32.HI UR6, URZ, UR29, UR10 ;  /* 0x0000001dff062299 */ /* 0x000fe4000801160a */
[----:B------:R-:W-:Y:S02]  /*0ed0*/  UIMAD.WIDE.U32 UR14, UR24, UR28, URZ ;  /* 0x0000001c180e72a5 */ /* 0x000fe4000f8e00ff */
[----:B------:R-:W-:Y:S01]  /*0ee0*/  UIMAD.WIDE.U32 UR10, UR6, UR16, URZ ;  /* 0x00000010060a72a5 */ /* 0x000fe2000f8e00ff */
[----:B------:R-:W-:Y:S01]  /*0ef0*/  UMOV UR12, UR13 ;  /* 0x0000000d000c7c82 */ /* 0x000fe20008000000 */
[----:B------:R-:W-:Y:S01]  /*0f00*/  UMOV UR8, UR9 ;  /* 0x0000000900087c82 */ /* 0x000fe20008000000 */
[----:B------:R-:W-:Y:S02]  /*0f10*/  USHF.R.U32.HI UR12, URZ, UR5, UR12 ;  /* 0x00000005ff0c7299 */ /* 0x000fe4000801160c */
[----:B------:R-:W-:Y:S01]  /*0f20*/  @UP4 USHF.R.U32.HI UR4, URZ, UR17, UR8 ;  /* 0x00000011ff044299 */ /* 0x000fe20008011608 */
[----:B------:R-:W-:Y:S01]  /*0f30*/  UMOV UR14, UR15 ;  /* 0x0000000f000e7c82 */ /* 0x000fe20008000000 */
[----:B------:R-:W-:Y:S01]  /*0f40*/  UMOV UR10, UR11 ;  /* 0x0000000b000a7c82 */ /* 0x000fe20008000000 */
[----:B------:R-:W-:-:S02]  /*0f50*/  USHF.R.U32.HI UR14, URZ, UR29, UR14 ;  /* 0x0000001dff0e7299 */ /* 0x000fc4000801160e */
[----:B------:R-:W-:Y:S02]  /*0f60*/  USEL UR5, UR20, UR12, !UP0 ;  /* 0x0000000c14057287 */ /* 0x000fe4000c000000 */
[----:B------:R-:W-:Y:S02]  /*0f70*/  @UP4 USHF.R.U32.HI UR6, URZ, UR17, UR10 ;  /* 0x00000011ff064299 */ /* 0x000fe4000801160a */
[----:B------:R-:W-:Y:S02]  /*0f80*/  UIMAD UR7, UR4, UR19, URZ ;  /* 0x00000013040772a4 */ /* 0x000fe4000f8e02ff */
[----:B------:R-:W-:Y:S02]  /*0f90*/  USEL UR4, UR24, UR14, !UP2 ;  /* 0x0000000e18047287 */ /* 0x000fe4000d000000 */
[----:B------:R-:W-:Y:S02]  /*0fa0*/  UIMAD UR10, UR6, UR19, URZ ;  /* 0x00000013060a72a4 */ /* 0x000fe4000f8e02ff */
[----:B------:R-:W-:-:S02]  /*0fb0*/  UISETP.GE.AND UP0, UPT, UR5, UR7, UPT ;  /* 0x000000070500728c */ /* 0x000fc4000bf06270 */
[----:B------:R-:W-:Y:S02]  /*0fc0*/  UIMAD.WIDE.U32 UR8, UR5, UR16, URZ ;  /* 0x00000010050872a5 */ /* 0x000fe4000f8e00ff */
[----:B------:R-:W-:Y:S02]  /*0fd0*/  UISETP.GE.OR UP0, UPT, UR4, UR10, UP0 ;  /* 0x0000000a0400728c */ /* 0x000fe40008706670 */
[----:B------:R-:W-:Y:S02]  /*0fe0*/  UIMAD.WIDE.U32 UR10, UR4, UR16, URZ ;  /* 0x00000010040a72a5 */ /* 0x000fe4000f8e00ff */
[----:B------:R-:W-:Y:S01]  /*0ff0*/  UIADD3 UR10, UPT, UPT, -UR4, URZ, URZ ;  /* 0x000000ff040a7290 */ /* 0x000fe2000fffe1ff */
[----:B------:R-:W-:Y:S01]  /*1000*/  UMOV UR8, UR9 ;  /* 0x0000000900087c82 */ /* 0x000fe20008000000 */
[----:B------:R-:W-:Y:S02]  /*1010*/  UIADD3 UR9, UPT, UPT, -UR5, URZ, URZ ;  /* 0x000000ff05097290 */ /* 0x000fe4000fffe1ff */
[----:B------:R-:W-:-:S03]  /*1020*/  USHF.R.U32.HI UR8, URZ, UR17, UR8 ;  /* 0x00000011ff087299 */ /* 0x000fc60008011608 */
[----:B------:R-:W-:Y:S01]  /*1030*/  @!UP0 UMOV UR7, UR11 ;  /* 0x0000000b00078c82 */ /* 0x000fe20008000000 */
[----:B------:R-:W-:Y:S02]  /*1040*/  UIMAD UR20, UR30, UR9, UR20 ;  /* 0x000000091e1472a4 */ /* 0x000fe4000f8e0214 */
[----:B------:R-:W-:Y:S02]  /*1050*/  USEL UR8, UR5, UR8, !UP4 ;  /* 0x0000000805087287 */ /* 0x000fe4000e000000 */
[----:B------:R-:W-:Y:S02]  /*1060*/  @!UP0 USHF.R.U32.HI UR7, URZ, UR17, UR7 ;  /* 0x00000011ff078299 */ /* 0x000fe40008011607 */
[----:B------:R-:W-:Y:S02]  /*1070*/  UIADD3 UR9, UPT, UPT, -UR8, URZ, URZ ;  /* 0x000000ff08097290 */ /* 0x000fe4000fffe1ff */
[----:B------:R-:W-:Y:S02]  /*1080*/  @!UP0 USEL UR7, UR4, UR7, !UP4 ;  /* 0x0000000704078287 */ /* 0x000fe4000e000000 */
[----:B------:R-:W-:-:S02]  /*1090*/  UIMAD UR9, UR19, UR9, UR5 ;  /* 0x00000009130972a4 */ /* 0x000fc4000f8e0205 */
[----:B------:R-:W-:Y:S02]  /*10a0*/  @!UP0 UIADD3 UR8, UPT, UPT, UR8, -UR7, URZ ;  /* 0x8000000708088290 */ /* 0x000fe4000fffe0ff */
[----:B------:R-:W-:Y:S02]  /*10b0*/  @!UP0 UIMAD UR7, UR9, UR6, UR7 ;  /* 0x00000006090782a4 */ /* 0x000fe4000f8e0207 */
[----:B------:R-:W-:Y:S02]  /*10c0*/  @!UP0 UIMAD UR5, UR8, UR19, UR4 ;  /* 0x00000013080582a4 */ /* 0x000fe4000f8e0204 */
[----:B------:R-:W-:Y:S02]  /*10d0*/  UIMAD UR6, UR21, UR10, UR24 ;  /* 0x0000000a150672a4 */ /* 0x000fe4000f8e0218 */
[----:B------:R-:W-:Y:S01]  /*10e0*/  UIMAD UR20, UR5, UR30, UR20 ;  /* 0x0000001e051472a4 */ /* 0x000fe2000f8e0214 */
[----:B------:R-:W-:Y:S02]  /*10f0*/  @!UP0 UMOV UR4, UR7 ;  /* 0x0000000700048c82 */ /* 0x000fe40008000000 */
[----:B------:R-:W-:-:S12]  /*1100*/  UIMAD UR24, UR4, UR21, UR6 ;  /* 0x00000015041872a4 */ /* 0x000fd8000f8e0206 */
.L_x_14:
[----:B------:R-:W1:Y:S02]  /*1110*/  LDCU UR4, c[0x0][0xb30] ;  /* 0x00016600ff0477ac */ /* 0x000e640008000800 */
[----:B-1----:R-:W-:-:S09]  /*1120*/  UISETP.NE.AND UP0, UPT, UR4, 0x1, UPT ;  /* 0x000000010400788c */ /* 0x002fd2000bf05270 */
[----:B------:R-:W-:Y:S05]  /*1130*/  BRA.U UP0, `(.L_x_15) ;  /* 0x0000000100447547 */ /* 0x000fea000b800000 */
[----:B------:R-:W1:Y:S01]  /*1140*/  LDCU.128 UR8, c[0x0][0xb10] ;  /* 0x00016200ff0877ac */ /* 0x000e620008000c00 */
[----:B------:R-:W2:Y:S01]  /*1150*/  LDCU UR12, c[0x0][0xb0c] ;  /* 0x00016180ff0c77ac */ /* 0x000ea20008000800 */
[----:B------:R-:W3:Y:S01]  /*1160*/  LDCU UR13, c[0x0][0xb20] ;  /* 0x00016400ff0d77ac */ /* 0x000ee20008000800 */
[----:B-1----:R-:W-:Y:S02]  /*1170*/  UIMAD.WIDE.U32 UR6, UR24, UR8, URZ ;  /* 0x00000008180672a5 */ /* 0x002fe4000f8e00ff */
[----:B------:R-:W-:Y:S02]  /*1180*/  UIMAD.WIDE.U32 UR4, UR20, UR11, URZ ;  /* 0x0000000b140472a5 */ /* 0x000fe4000f8e00ff */
[----:B--2---:R-:W-:Y:S02]  /*1190*/  UISETP.NE.AND UP2, UPT, UR12, 0x1, UPT ;  /* 0x000000010c00788c */ /* 0x004fe4000bf45270 */
[----:B------:R-:W-:Y:S01]  /*11a0*/  UISETP.NE.AND UP0, UPT, UR10, 0x1, UPT ;  /* 0x000000010a00788c */ /* 0x000fe2000bf05270 */
[----:B------:R-:W-:-:S02]  /*11b0*/  UMOV UR6, UR7 ;  /* 0x0000000700067c82 */ /* 0x000fc40008000000 */
[----:B------:R-:W-:Y:S01]  /*11c0*/  UMOV UR4, UR5 ;  /* 0x0000000500047c82 */ /* 0x000fe20008000000 */
[----:B------:R-:W-:Y:S02]  /*11d0*/  USHF.R.U32.HI UR6, URZ, UR9, UR6 ;  /* 0x00000009ff067299 */ /* 0x000fe40008011606 */
[----:B---3--:R-:W-:Y:S02]  /*11e0*/  USHF.R.U32.HI UR4, URZ, UR13, UR4 ;  /* 0x0000000dff047299 */ /* 0x008fe40008011604 */
[----:B------:R-:W-:Y:S02]  /*11f0*/  USEL UR5, UR24, UR6, !UP2 ;  /* 0x0000000618057287 */ /* 0x000fe4000d000000 */
[----:B------:R-:W-:-:S04]  /*1200*/  USEL UR4, UR20, UR4, !UP0 ;  /* 0x0000000414047287 */ /* 0x000fc8000c000000 */
[----:B------:R-:W-:Y:S02]  /*1210*/  UIADD3 UR6, UPT, UPT, UR5, -UR4, URZ ;  /* 0x8000000405067290 */ /* 0x000fe4000fffe0ff */
[----:B------:R-:W-:Y:S02]  /*1220*/  UIADD3 UR4, UPT, UPT, -UR5, UR4, URZ ;  /* 0x0000000405047290 */ /* 0x000fe4000fffe1ff */
[----:B------:R-:W-:Y:S02]  /*1230*/  UIMAD UR20, UR6, UR10, UR20 ;  /* 0x0000000a061472a4 */ /* 0x000fe4000f8e0214 */
[----:B------:R-:W-:-:S12]  /*1240*/  UIMAD UR24, UR4, UR12, UR24 ;  /* 0x0000000c041872a4 */ /* 0x000fd8000f8e0218 */
.L_x_15:
[----:B------:R-:W-:Y:S01]  /*1250*/  BAR.SYNC.DEFER_BLOCKING 0x0 ;  /* 0x0000000000007b1d */ /* 0x000fe20000010000 */
[----:B------:R-:W-:Y:S01]  /*1260*/  UISETP.NE.AND UP0, UPT, UR18, 0x2, UPT ;  /* 0x000000021200788c */ /* 0x000fe2000bf05270 */
[----:B------:R-:W-:Y:S02]  /*1270*/  ISETP.NE.OR P3, PT, R0, 0x2, !P3 ;  /* 0x000000020000780c */ /* 0x000fe40005f65670 */
[----:B------:R-:W-:Y:S02]  /*1280*/  LOP3.LUT R0, R68, 0x1f, RZ, 0xc0, !PT ;  /* 0x0000001f44007812 */ /* 0x000fe400078ec0ff */
[----:B------:R-:W1:Y:S04]  /*1290*/  LDCU UR39, c[0x0][0xb24] ;  /* 0x00016480ff2777ac */ /* 0x000e680008000800 */
[----:B------:R-:W-:Y:S05]  /*12a0*/  BRA.U UP0, `(.L_x_16) ;  /* 0x0000001d00187547 */ /* 0x000fea000b800000 */
[----:B------:R-:W2:Y:S01]  /*12b0*/  LDCU UR7, c[0x0][0x390] ;  /* 0x00007200ff0777ac */ /* 0x000ea20008000800 */
[----:B------:R-:W-:Y:S01]  /*12c0*/  PLOP3.LUT P1, PT, PT, PT, UP3, 0x80, 0x8 ;  /* 0x000000000008781c */ /* 0x000fe20003f2f038 */
[----:B------:R-:W-:Y:S01]  /*12d0*/  IMAD.MOV.U32 R2, RZ, RZ, RZ ;  /* 0x000000ffff027224 */ /* 0x000fe200078e00ff */
[----:B------:R-:W-:Y:S01]  /*12e0*/  ISETP.EQ.OR P2, PT, R0, RZ, P3 ;  /* 0x000000ff0000720c */ /* 0x000fe20001f42670 */
[----:B------:R-:W3:Y:S01]  /*12f0*/  LDCU UR6, c[0x0][0x5c0] ;  /* 0x0000b800ff0677ac */ /* 0x000ee20008000800 */
[----:B------:R-:W-:Y:S01]  /*1300*/  PLOP3.LUT P1, PT, P1, PT, PT, 0x8, 0x80 ;  /* 0x000000000080781c */ /* 0x000fe20000f2e170 */
[----:B------:R-:W4:Y:S01]  /*1310*/  LDCU UR66, c[0x0][0x370] ;  /* 0x00006e00ff4277ac */ /* 0x000f220008000800 */
[----:B------:R-:W1:Y:S01]  /*1320*/  LDCU.64 UR58, c[0x0][0x348] ;  /* 0x00006900ff3a77ac */ /* 0x000e620008000a00 */
[----:B------:R-:W1:Y:S01]  /*1330*/  LDCU UR65, c[0x0][0x374] ;  /* 0x00006e80ff4177ac */ /* 0x000e620008000800 */
[----:B--2---:R-:W-:Y:S02]  /*1340*/  UIADD3 UR5, UPT, UPT, UR7, 0x3f, URZ ;  /* 0x0000003f07057890 */ /* 0x004fe4000fffe0ff */
[----:B---3--:R-:W-:-:S02]  /*1350*/  UIADD3 UR6, UPT, UPT, UR6, 0x7f, URZ ;  /* 0x0000007f06067890 */ /* 0x008fc4000fffe0ff */
[----:B------:R-:W-:Y:S02]  /*1360*/  USHF.R.S32.HI UR4, URZ, 0x1f, UR5 ;  /* 0x0000001fff047899 */ /* 0x000fe40008011405 */
[----:B------:R-:W-:Y:S02]  /*1370*/  UIADD3 UR70, UPT, UPT, UR7, 0x7e, URZ ;  /* 0x0000007e07467890 */ /* 0x000fe4000fffe0ff */
[----:B------:R-:W-:Y:S02]  /*1380*/  ULEA.HI UR4, UR4, UR5, URZ, 0x6 ;  /* 0x0000000504047291 */ /* 0x000fe4000f8f30ff */
[----:B------:R-:W-:Y:S02]  /*1390*/  UIADD3 UR5, UPT, UPT, UR7, -0x1, URZ ;  /* 0xffffffff07057890 */ /* 0x000fe4000fffe0ff */
[----:B------:R-:W-:Y:S02]  /*13a0*/  USHF.R.S32.HI UR68, URZ, 0x6, UR4 ;  /* 0x00000006ff447899 */ /* 0x000fe40008011404 */
[----:B------:R-:W-:-:S02]  /*13b0*/  UISETP.GE.U32.AND UP1, UPT, UR5, -0x7f, UPT ;  /* 0xffffff810500788c */ /* 0x000fc4000bf26070 */
[----:B------:R-:W-:Y:S02]  /*13c0*/  UISETP.LT.U32.AND UP0, UPT, UR68, 0x4, UPT ;  /* 0x000000044400788c */ /* 0x000fe4000bf01070 */
[----:B------:R-:W-:Y:S02]  /*13d0*/  USHF.R.S32.HI UR4, URZ, 0x1f, UR6 ;  /* 0x0000001fff047899 */ /* 0x000fe40008011406 */
[----:B------:R-:W-:Y:S02]  /*13e0*/  USEL UR67, UR68, 0x4, UP0 ;  /* 0x0000000444437887 */ /* 0x000fe40008000000 */
[----:B------:R-:W-:Y:S02]  /*13f0*/  ULEA.HI UR4, UR4, UR6, URZ, 0x7 ;  /* 0x0000000604047291 */ /* 0x000fe4000f8f38ff */
[----:B------:R-:W-:Y:S02]  /*1400*/  UIADD3 UR57, UPT, UPT, UR67, -0x1, URZ ;  /* 0xffffffff43397890 */ /* 0x000fe4000fffe0ff */
[----:B------:R-:W-:-:S02]  /*1410*/  @UP1 UIADD3 UR57, UPT, UPT, UR67, URZ, URZ ;  /* 0x000000ff43391290 */ /* 0x000fc4000fffe0ff */
[----:B------:R-:W-:Y:S02]  /*1420*/  USHF.R.S32.HI UR64, URZ, 0x7, UR4 ;  /* 0x00000007ff407899 */ /* 0x000fe40008011404 */
[----:B------:R-:W-:Y:S02]  /*1430*/  UIADD3 UR69, UPT, UPT, UR68, -UR67, URZ ;  /* 0x8000004344457290 */ /* 0x000fe4000fffe0ff */
[----:B------:R-:W-:Y:S01]  /*1440*/  UIADD3 UR57, UPT, UPT, UR57, 0x1, URZ ;  /* 0x0000000139397890 */ /* 0x000fe2000fffe0ff */
[----:B------:R-:W-:Y:S01]  /*1450*/  UMOV UR41, 0x1 ;  /* 0x0000000100297882 */ /* 0x000fe20000000000 */
[----:B-1--4-:R-:W-:-:S10]  /*1460*/  UMOV UR49, URZ ;  /* 0x000000ff00317c82 */ /* 0x012fd40008000000 */
.L_x_32:
[----:B------:R-:W-:Y:S01]  /*1470*/  IMAD.U32 R4, RZ, RZ, UR64 ;  /* 0x00000040ff047e24 */ /* 0x000fe2000f8e00ff */
[----:B------:R-:W1:Y:S04]  /*1480*/  LDCU UR63, c[0x0][0x5c4] ;  /* 0x0000b880ff3f77ac */ /* 0x000e680008000800 */
[-C--:B------:R-:W-:Y:S01]  /*1490*/  IABS R0, R4.reuse ;  /* 0x0000000400007213 */ /* 0x080fe20000000000 */
[----:B------:R-:W-:Y:S01]  /*14a0*/  UMOV UR48, 0x400 ;  /* 0x0000040000307882 */ /* 0x000fe20000000000 */
[----:B------:R-:W-:Y:S01]  /*14b0*/  IABS R4, R4 ;  /* 0x0000000400047213 */ /* 0x000fe20000000000 */
[----:B------:R-:W-:Y:S01]  /*14c0*/  USHF.L.U32 UR46, UR24, 0x6, URZ ;  /* 0x00000006182e7899 */ /* 0x000fe200080006ff */
[----:B------:R-:W-:Y:S01]  /*14d0*/  R2UR UR6, R0 ;  /* 0x00000000000672ca */ /* 0x000fe200000e0000 */
[----:B------:R-:W-:Y:S01]  /*14e0*/  UMOV UR15, URZ ;  /* 0x000000ff000f7c82 */ /* 0x000fe20008000000 */
[----:B-1----:R-:W-:-:S11]  /*14f0*/  IMAD.U32 R3, RZ, RZ, UR63 ;  /* 0x0000003fff037e24 */ /* 0x002fd6000f8e00ff */
[----:B------:R-:W1:Y:S08]  /*1500*/  I2F.RP R6, UR6 ;  /* 0x0000000600067d06 */ /* 0x000e700008209400 */
[----:B-1----:R-:W1:Y:S02]  /*1510*/  MUFU.RCP R5, R6 ;  /* 0x0000000600057308 */ /* 0x002e640000001000 */
[----:B-1----:R-:W-:-:S06]  /*1520*/  VIADD R5, R5, 0xffffffe ;  /* 0x0ffffffe05057836 */ /* 0x002fcc0000000000 */
[----:B------:R-:W1:Y:S02]  /*1530*/  F2I.FTZ.U32.TRUNC.NTZ R0, R5 ;  /* 0x0000000500007305 */ /* 0x000e64000021f000 */
[----:B-1----:R-:W-:Y:S02]  /*1540*/  R2UR UR5, R0 ;  /* 0x00000000000572ca */ /* 0x002fe400000e0000 */
[----:B------:R-:W-:Y:S01]  /*1550*/  IABS R0, R3 ;  /* 0x0000000300007213 */ /* 0x000fe20000000000 */
[----:B------:R-:W-:-:S03]  /*1560*/  IMAD.U32 R3, RZ, RZ, UR20 ;  /* 0x00000014ff037e24 */ /* 0x000fc6000f8e00ff */
[----:B------:R-:W-:Y:S01]  /*1570*/  R2UR UR8, R0 ;  /* 0x00000000000872ca */ /* 0x000fe200000e0000 */
[----:B------:R-:W-:Y:S01]  /*1580*/  IMAD.MOV R0, RZ, RZ, -R4 ;  /* 0x000000ffff007224 */ /* 0x000fe200078e0a04 */
[----:B------:R-:W-:-:S04]  /*1590*/  IABS R3, R3 ;  /* 0x0000000300037213 */ /* 0x000fc80000000000 */
[----:B------:R-:W-:Y:S01]  /*15a0*/  R2UR UR9, R3 ;  /* 0x00000000030972ca */ /* 0x000fe200000e0000 */
[----:B------:R-:W-:-:S04]  /*15b0*/  UIADD3 UR4, UPT, UPT, URZ, -UR5, URZ ;  /* 0x80000005ff047290 */ /* 0x000fc8000fffe0ff */
[----:B------:R-:W-:Y:S02]  /*15c0*/  UIMAD UR7, UR4, UR6, URZ ;  /* 0x00000006040772a4 */ /* 0x000fe4000f8e02ff */
[----:B------:R-:W1:Y:S01]  /*15d0*/  I2F.RP R3, UR8 ;  /* 0x0000000800037d06 */ /* 0x000e620008209400 */
[----:B------:R-:W-:Y:S02]  /*15e0*/  UMOV UR4, URZ ;  /* 0x000000ff00047c82 */ /* 0x000fe40008000000 */
[----:B------:R-:W-:Y:S02]  /*15f0*/  UIMAD.WIDE.U32 UR4, UR5, UR7, UR4 ;  /* 0x00000007050472a5 */ /* 0x000fe4000f8e0004 */
[----:B------:R-:W-:-:S05]  /*1600*/  R2UR UR7, R0 ;  /* 0x00000000000772ca */ /* 0x000fca00000e0000 */
[----:B------:R-:W-:Y:S02]  /*1610*/  UMOV UR4, UR5 ;  /* 0x0000000500047c82 */ /* 0x000fe40008000000 */
[----:B------:R-:W-:Y:S01]  /*1620*/  UIMAD.WIDE.U32 UR4, UR4, UR9, URZ ;  /* 0x00000009040472a5 */ /* 0x000fe2000f8e00ff */
[----:B-1----:R-:W1:Y:S06]  /*1630*/  MUFU.RCP R0, R3 ;  /* 0x0000000300007308 */ /* 0x002e6c0000001000 */
[----:B------:R-:W-:Y:S02]  /*1640*/  UMOV UR4, UR5 ;  /* 0x0000000500047c82 */ /* 0x000fe40008000000 */
[----:B------:R-:W-:Y:S01]  /*1650*/  UIMAD UR5, UR4, UR7, UR9 ;  /* 0x00000007040572a4 */ /* 0x000fe2000f8e0209 */
[----:B------:R-:W2:Y:S03]  /*1660*/  S2UR UR7, SR_CgaCtaId ;  /* 0x00000000000779c3 */ /* 0x000ea60000008800 */
[----:B------:R-:W-:Y:S01]  /*1670*/  UISETP.GT.U32.AND UP0, UPT, UR6, UR5, UPT ;  /* 0x000000050600728c */ /* 0x000fe2000bf04070 */
[----:B-1----:R-:W-:-:S02]  /*1680*/  VIADD R0, R0, 0xffffffe ;  /* 0x0ffffffe00007836 */ /* 0x002fc40000000000 */
[----:B------:R-:W-:-:S08]  /*1690*/  IMAD.U32 R3, RZ, RZ, UR41 ;  /* 0x00000029ff037e24 */ /* 0x000fd0000f8e00ff */
[----:B------:R-:W-:Y:S01]  /*16a0*/  @!UP0 UIADD3 UR5, UPT, UPT, UR5, -UR6, URZ ;  /* 0x8000000605058290 */ /* 0x000fe2000fffe0ff */
[----:B------:R-:W1:Y:S01]  /*16b0*/  F2I.FTZ.U32.TRUNC.NTZ R0, R0 ;  /* 0x0000000000007305 */ /* 0x000e62000021f000 */
[----:B------:R-:W-:Y:S01]  /*16c0*/  @!UP0 UIADD3 UR4, UPT, UPT, UR4, 0x1, URZ ;  /* 0x0000000104048890 */ /* 0x000fe2000fffe0ff */
[----:B------:R-:W-:Y:S01]  /*16d0*/  SHF.L.U32 R3, R3, 0x1f, RZ ;  /* 0x0000001f03037819 */ /* 0x000fe200000006ff */
[----:B------:R-:W-:Y:S02]  /*16e0*/  UISETP.GE.U32.AND UP1, UPT, UR5, UR6, UPT ;  /* 0x000000060500728c */ /* 0x000fe4000bf26070 */
[----:B------:R-:W-:Y:S02]  /*16f0*/  ULOP3.LUT UR5, UR20, UR64, URZ, 0x3c, !UPT ;  /* 0x0000004014057292 */ /* 0x000fe4000f8e3cff */
[----:B--2---:R-:W-:Y:S02]  /*1700*/  ULEA UR48, UR7, UR48, 0x18 ;  /* 0x0000003007307291 */ /* 0x004fe4000f8ec0ff */
[----:B------:R-:W-:-:S02]  /*1710*/  UISETP.GE.AND UP0, UPT, UR5, URZ, UPT ;  /* 0x000000ff0500728c */ /* 0x000fc4000bf06270 */
[----:B------:R-:W-:-:S03]  /*1720*/  ULEA UR7, UR49, UR48, 0x3 ;  /* 0x0000003031077291 */ /* 0x000fc6000f8e18ff */
[----:B------:R-:W-:Y:S01]  /*1730*/  @UP1 UIADD3 UR4, UPT, UPT, UR4, 0x1, URZ ;  /* 0x0000000104041890 */ /* 0x000fe2000fffe0ff */
[----:B-1----:R-:W-:Y:S01]  /*1740*/  R2UR UR5, R0 ;  /* 0x00000000000572ca */ /* 0x002fe200000e0000 */
[----:B------:R-:W-:-:S05]  /*1750*/  UISETP.NE.AND UP1, UPT, UR64, URZ, UPT ;  /* 0x000000ff4000728c */ /* 0x000fca000bf25270 */
[----:B------:R-:W-:Y:S01]  /*1760*/  UMOV UR6, UR4 ;  /* 0x0000000400067c82 */ /* 0x000fe20008000000 */
[----:B------:R1:W2:Y:S01]  /*1770*/  SYNCS.PHASECHK.TRANS64.TRYWAIT P0, [UR7+0x20], R3 ;  /* 0x00002003ff0075a7 */ /* 0x0002a20008001107 */
[----:B------:R-:W-:-:S04]  /*1780*/  @!UP0 UIADD3 UR6, UPT, UPT, -UR6, URZ, URZ ;  /* 0x000000ff06068290 */ /* 0x000fc8000fffe1ff */
[----:B------:R-:W-:Y:S02]  /*1790*/  @!UP1 ULOP3.LUT UR6, URZ, UR64, URZ, 0x33, !UPT ;  /* 0x00000040ff069292 */ /* 0x000fe4000f8e33ff */
[----:B------:R-:W-:-:S04]  /*17a0*/  UIADD3 UR4, UPT, UPT, URZ, -UR5, URZ ;  /* 0x80000005ff047290 */ /* 0x000fc8000fffe0ff */
[----:B------:R-:W-:Y:S01]  /*17b0*/  IMAD.U32 R0, RZ, RZ, UR6 ;  /* 0x00000006ff007e24 */ /* 0x000fe2000f8e00ff */
[----:B------:R-:W-:-:S03]  /*17c0*/  UIMAD UR7, UR4, UR8, URZ ;  /* 0x00000008040772a4 */ /* 0x000fc6000f8e02ff */
[----:B------:R-:W-:Y:S01]  /*17d0*/  UMOV UR4, URZ ;  /* 0x000000ff00047c82 */ /* 0x000fe20008000000 */
[----:B------:R-:W-:Y:S01]  /*17e0*/  IABS R0, R0 ;  /* 0x0000000000007213 */ /* 0x000fe20000000000 */
[----:B------:R-:W-:-:S03]  /*17f0*/  UIMAD.WIDE.U32 UR4, UR5, UR7, UR4 ;  /* 0x00000007050472a5 */ /* 0x000fc6000f8e0004 */
[----:B------:R-:W-:-:S04]  /*1800*/  R2UR UR9, R0 ;  /* 0x00000000000972ca */ /* 0x000fc800000e0000 */
[----:B------:R-:W-:-:S09]  /*1810*/  UMOV UR4, UR5 ;  /* 0x0000000500047c82 */ /* 0x000fd20008000000 */
[----:B------:R-:W-:-:S07]  /*1820*/  UIMAD.WIDE.U32 UR4, UR4, UR9, URZ ;  /* 0x00000009040472a5 */ /* 0x000fce000f8e00ff */
[----:B------:R-:W-:Y:S02]  /*1830*/  UMOV UR4, UR5 ;  /* 0x0000000500047c82 */ /* 0x000fe40008000000 */
[----:B------:R-:W-:-:S04]  /*1840*/  UIADD3 UR5, UPT, UPT, -UR4, URZ, URZ ;  /* 0x000000ff04057290 */ /* 0x000fc8000fffe1ff */
[----:B------:R-:W-:-:S04]  /*1850*/  UIMAD UR5, UR8, UR5, UR9 ;  /* 0x00000005080572a4 */ /* 0x000fc8000f8e0209 */
[----:B------:R-:W-:-:S11]  /*1860*/  UISETP.GT.U32.AND UP0, UPT, UR8, UR5, UPT ;  /* 0x000000050800728c */ /* 0x000fd6000bf04070 */
[----:B------:R-:W-:Y:S02]  /*1870*/  @!UP0 UIADD3 UR5, UPT, UPT, UR5, -UR8, URZ ;  /* 0x8000000805058290 */ /* 0x000fe4000fffe0ff */
[----:B------:R-:W-:Y:S02]  /*1880*/  @!UP0 UIADD3 UR4, UPT, UPT, UR4, 0x1, URZ ;  /* 0x0000000104048890 */ /* 0x000fe4000fffe0ff */
[----:B------:R-:W-:Y:S02]  /*1890*/  UISETP.GE.U32.AND UP1, UPT, UR5, UR8, UPT ;  /* 0x000000080500728c */ /* 0x000fe4000bf26070 */
[----:B------:R-:W-:-:S04]  /*18a0*/  ULOP3.LUT UR5, UR6, UR63, URZ, 0x3c, !UPT ;  /* 0x0000003f06057292 */ /* 0x000fc8000f8e3cff */
[----:B------:R-:W-:-:S05]  /*18b0*/  UISETP.GE.AND UP0, UPT, UR5, URZ, UPT ;  /* 0x000000ff0500728c */ /* 0x000fca000bf06270 */
[----:B------:R-:W-:Y:S02]  /*18c0*/  @UP1 UIADD3 UR4, UPT, UPT, UR4, 0x1, URZ ;  /* 0x0000000104041890 */ /* 0x000fe4000fffe0ff */
[----:B------:R-:W-:-:S05]  /*18d0*/  UISETP.NE.AND UP1, UPT, UR63, URZ, UPT ;  /* 0x000000ff3f00728c */ /* 0x000fca000bf25270 */
[----:B------:R-:W-:Y:S01]  /*18e0*/  UMOV UR60, UR4 ;  /* 0x00000004003c7c82 */ /* 0x000fe20008000000 */
[----:B------:R-:W-:Y:S02]  /*18f0*/  UIADD3 UR4, UPT, UPT, -UR6, URZ, URZ ;  /* 0x000000ff06047290 */ /* 0x000fe4000fffe1ff */
[----:B------:R-:W-:Y:S02]  /*1900*/  @!UP0 UIADD3 UR60, UPT, UPT, -UR60, URZ, URZ ;  /* 0x000000ff3c3c8290 */ /* 0x000fe4000fffe1ff */
[----:B------:R-:W-:Y:S02]  /*1910*/  UISETP.GE.U32.AND UP0, UPT, UR70, 0x7f, UPT ;  /* 0x0000007f4600788c */ /* 0x000fe4000bf06070 */
[----:B------:R-:W-:Y:S02]  /*1920*/  @!UP1 ULOP3.LUT UR60, URZ, UR63, URZ, 0x33, !UPT ;  /* 0x0000003fff3c9292 */ /* 0x000fe4000f8e33ff */
[----:B------:R-:W-:Y:S02]  /*1930*/  UIMAD UR4, UR64, UR4, UR20 ;  /* 0x00000004400472a4 */ /* 0x000fe4000f8e0214 */
[----:B------:R-:W-:-:S02]  /*1940*/  UIADD3 UR5, UPT, UPT, -UR60, URZ, URZ ;  /* 0x000000ff3c057290 */ /* 0x000fc4000fffe1ff */
[----:B------:R-:W-:Y:S02]  /*1950*/  USHF.L.U32 UR34, UR4, 0x7, URZ ;  /* 0x0000000704227899 */ /* 0x000fe400080006ff */
[----:B------:R-:W-:Y:S01]  /*1960*/  UIMAD UR63, UR63, UR5, UR6 ;  /* 0x000000053f3f72a4 */ /* 0x000fe2000f8e0206 */
[----:B-12---:R-:W-:Y:S11]  /*1970*/  BRA.U !UP0, `(.L_x_17) ;  /* 0x0000000508847547 */ /* 0x006ff6000b800000 */
[----:B------:R-:W1:Y:S01]  /*1980*/  LDCU.64 UR6, c[0x0][0x5b0] ;  /* 0x0000b600ff0677ac */ /* 0x000e620008000a00 */
[----:B------:R-:W1:Y:S01]  /*1990*/  LDCU.64 UR4, c[0x0][0x5d8] ;  /* 0x0000bb00ff0477ac */ /* 0x000e620008000a00 */
[----:B------:R-:W2:Y:S01]  /*19a0*/  LDCU UR31, c[0x0][0x598] ;  /* 0x0000b300ff1f77ac */ /* 0x000ea20008000800 */
[----:B------:R-:W3:Y:S01]  /*19b0*/  LDCU UR30, c[0x0][0x58c] ;  /* 0x0000b180ff1e77ac */ /* 0x000ee20008000800 */
[----:B------:R-:W4:Y:S01]  /*19c0*/  LDCU UR40, c[0x0][0x59c] ;  /* 0x0000b380ff2877ac */ /* 0x000f220008000800 */
[----:B------:R-:W2:Y:S01]  /*19d0*/  LDCU UR38, c[0x0][0x5a0] ;  /* 0x0000b400ff2677ac */ /* 0x000ea20008000800 */
[----:B-1----:R-:W-:Y:S02]  /*19e0*/  UIMAD UR51, UR63, UR6, UR4 ;  /* 0x000000063f3372a4 */ /* 0x002fe4000f8e0204 */
[----:B------:R-:W-:Y:S01]  /*19f0*/  UIMAD UR50, UR60, UR7, UR5 ;  /* 0x000000073c3272a4 */ /* 0x000fe2000f8e0205 */
[----:B------:R-:W1:Y:S01]  /*1a00*/  LDCU.64 UR22, c[0x0][0x590] ;  /* 0x0000b200ff1677ac */ /* 0x000e620008000a00 */
[----:B------:R-:W1:Y:S01]  /*1a10*/  LDCU.64 UR6, c[0x0][0x5b8] ;  /* 0x0000b700ff0677ac */ /* 0x000e620008000a00 */
[----:B------:R-:W1:Y:S01]  /*1a20*/  LDCU.64 UR4, c[0x0][0x5d0] ;  /* 0x0000ba00ff0477ac */ /* 0x000e620008000a00 */
[----:B------:R-:W-:-:S02]  /*1a30*/  UIADD3 UR54, UPT, UPT, UR46, 0x20, URZ ;  /* 0x000000202e367890 */ /* 0x000fc4000fffe0ff */
[----:B------:R-:W-:Y:S02]  /*1a40*/  UIADD3 UR26, UPT, UPT, UR34, 0x20, URZ ;  /* 0x00000020221a7890 */ /* 0x000fe4000fffe0ff */
[----:B------:R-:W-:Y:S02]  /*1a50*/  UIADD3 UR18, UPT, UPT, UR34, 0x40, URZ ;  /* 0x0000004022127890 */ /* 0x000fe4000fffe0ff */
[----:B------:R-:W-:Y:S01]  /*1a60*/  UIADD3 UR10, UPT, UPT, UR34, 0x60, URZ ;  /* 0x00000060220a7890 */ /* 0x000fe2000fffe0ff */
[----:B------:R-:W-:Y:S01]  /*1a70*/  UMOV UR14, URZ ;  /* 0x000000ff000e7c82 */ /* 0x000fe20008000000 */
[----:B--234-:R-:W-:-:S10]  /*1a80*/  UMOV UR8, UR49 ;  /* 0x0000003100087c82 */ /* 0x01cfd40008000000 */
.L_x_22:
[----:B------:R-:W-:Y:S01]  /*1a90*/  @!P3 MOV R3, 0xc000 ;  /* 0x0000c0000003b802 */ /* 0x000fe20000000f00 */
[----:B------:R-:W-:Y:S01]  /*1aa0*/  ULEA UR45, UR8, UR48, 0x3 ;  /* 0x00000030082d7291 */ /* 0x000fe2000f8e18ff */
[----:B---3--:R-:W-:Y:S11]  /*1ab0*/  @P0 BRA `(.L_x_18) ;  /* 0x0000000000100947 */ /* 0x008ff60003800000 */
[----:B------:R-:W-:Y:S04]  /*1ac0*/  MOV R0, UR41 ;  /* 0x0000002900007c02 */ /* 0x000fe80008000f00 */
[----:B------:R-:W-:Y:S04]  /*1ad0*/  SHF.L.U32 R5, R0, 0x1f, RZ ;  /* 0x0000001f00057819 */ /* 0x000fe800000006ff */
[----:B------:R-:W2:Y:S02]  /*1ae0*/  SYNCS.PHASECHK.TRANS64.TRYWAIT P0, [UR45+0x20], R5 ;  /* 0x00002005ff0075a7 */ /* 0x000ea4000800112d */
[----:B--2---:R-:W-:Y:S05]  /*1af0*/  @!P0 BRA `(.L_x_19) ;  /* 0x0000007800c88947 */ /* 0x004fea0003800000 */
.L_x_18:
[----:B------:R3:W-:Y:S01]  /*1b00*/  @!P3 SYNCS.ARRIVE.TRANS64 RZ, [UR45], R3 ;  /* 0x00000003ffffb9a7 */ /* 0x0007e2000800002d */
[----:B------:R-:W-:Y:S04]  /*1b10*/  BSSY.RECONVERGENT B0, `(.L_x_20) ;  /* 0x0000003000007945 */ /* 0x000fe80003800200 */
[----:B------:R-:W-:Y:S05]  /*1b20*/  @P2 BRA `(.L_x_21) ;  /* 0x0000000000042947 */ /* 0x000fea0003800000 */
[----:B-1----:R-:W-:Y:S05]  /*1b30*/  BPT.TRAP 0x1 ;  /* 0x000000040000795c */ /* 0x002fea0000300000 */
.L_x_21:
[----:B-1----:R-:W-:Y:S05]  /*1b40*/  BSYNC.RECONVERGENT B0 ;  /* 0x0000000000007941 */ /* 0x002fea0003800200 */
.L_x_20:
[----:B------:R-:W-:Y:S02]  /*1b50*/  UIADD3 UR9, UPT, UPT, UR8, 0x1, URZ ;  /* 0x0000000108097890 */ /* 0x000fe4000fffe0ff */
[----:B------:R-:W-:Y:S02]  /*1b60*/  USHF.L.U32 UR47, UR14, 0x6, URZ ;  /* 0x000000060e2f7899 */ /* 0x000fe400080006ff */
[----:B------:R-:W-:Y:S02]  /*1b70*/  UISETP.NE.AND UP0, UPT, UR9, 0x4, UPT ;  /* 0x000000040900788c */ /* 0x000fe4000bf05270 */
[----:B------:R-:W-:Y:S02]  /*1b80*/  UIADD3 UR20, UP1, UPT, UR58, 0x80, URZ ;  /* 0x000000803a147890 */ /* 0x000fe4000ff3e0ff */
[----:B------:R-:W-:Y:S02]  /*1b90*/  USEL UR11, URZ, 0x1, UP0 ;  /* 0x00000001ff0b7887 */ /* 0x000fe40008000000 */
[----:B------:R-:W-:Y:S02]  /*1ba0*/  USEL UR49, UR9, URZ, UP0 ;  /* 0x000000ff09317287 */ /* 0x000fe40008000000 */
[----:B------:R-:W-:Y:S02]  /*1bb0*/  ULOP3.LUT UR41, UR41, UR11, URZ, 0x3c, !UPT ;  /* 0x0000000b29297292 */ /* 0x000fe4000f8e3cff */
[----:B------:R-:W-:Y:S02]  /*1bc0*/  ULEA UR9, UR49, UR48, 0x3 ;  /* 0x0000003031097291 */ /* 0x000fe4000f8e18ff */
[----:B------:R-:W-:Y:S02]  /*1bd0*/  ULEA UR15, UR8, UR48, 0xe ;  /* 0x00000030080f7291 */ /* 0x000fe4000f8e70ff */
[----:B------:R-:W-:Y:S01]  /*1be0*/  ULEA UR19, UR8, UR48, 0xf ;  /* 0x0000003008137291 */ /* 0x000fe2000f8e78ff */
[----:B--2---:R-:W-:Y:S01]  /*1bf0*/  MOV R0, UR41 ;  /* 0x0000002900007c02 */ /* 0x004fe20008000f00 */
[----:B------:R-:W-:Y:S02]  /*1c00*/  UIADD3.X UR21, UPT, UPT, URZ, UR59, URZ, UP1, !UPT ;  /* 0x0000003bff157290 */ /* 0x000fe40008ffe4ff */
[----:B------:R-:W-:Y:S01]  /*1c10*/  UIADD3 UR44, UPT, UPT, UR15, 0x8800, URZ ;  /* 0x000088000f2c7890 */ /* 0x000fe2000fffe0ff */
[----:B---3--:R-:W-:Y:S01]  /*1c20*/  SHF.L.U32 R3, R0, 0x1f, RZ ;  /* 0x0000001f00037819 */ /* 0x008fe200000006ff */
[----:B------:R-:W-:Y:S02]  /*1c30*/  UISETP.NE.AND UP2, UPT, UR30, 0x1, UPT ;  /* 0x000000011e00788c */ /* 0x000fe4000bf45270 */
[----:B------:R-:W-:Y:S01]  /*1c40*/  UIADD3 UR52, UPT, UPT, UR15, 0xa800, URZ ;  /* 0x0000a8000f347890 */ /* 0x000fe2000fffe0ff */
[----:B------:R2:W3:Y:S01]  /*1c50*/  SYNCS.PHASECHK.TRANS64.TRYWAIT P0, [UR9+0x20], R3 ;  /* 0x00002003ff0075a7 */ /* 0x0004e20008001109 */
[----:B------:R-:W-:Y:S02]  /*1c60*/  UIMAD.WIDE.U32 UR8, UR47, UR22, URZ ;  /* 0x000000162f0872a5 */ /* 0x000fe4000f8e00ff */
[----:B------:R-:W-:Y:S02]  /*1c70*/  UISETP.NE.AND UP3, UPT, UR31, 0x1, UPT ;  /* 0x000000011f00788c */ /* 0x000fe4000bf65270 */
[----:B------:R-:W-:Y:S02]  /*1c80*/  UIADD3 UR42, UP0, UPT, UR58, 0x180, URZ ;  /* 0x000001803a2a7890 */ /* 0x000fe4000ff1e0ff */
[----:B------:R-:W-:Y:S02]  /*1c90*/  UPRMT UR27, UR51, 0x40, UR50 ;  /* 0x00000040331b7896 */ /* 0x000fe40008000032 */
[----:B------:R-:W-:Y:S02]  /*1ca0*/  UIADD3.X UR43, UPT, UPT, URZ, UR59, URZ, UP0, !UPT ;  /* 0x0000003bff2b7290 */ /* 0x000fe400087fe4ff */
[----:B------:R-:W-:Y:S02]  /*1cb0*/  UIADD3 UR32, UPT, UPT, UR19, 0x18800, URZ ;  /* 0x0001880013207890 */ /* 0x000fe4000fffe0ff */
[----:B------:R-:W-:Y:S02]  /*1cc0*/  UIADD3 UR24, UPT, UPT, UR19, 0x1a800, URZ ;  /* 0x0001a80013187890 */ /* 0x000fe4000fffe0ff */
[----:B------:R-:W-:Y:S02]  /*1cd0*/  UIADD3 UR16, UPT, UPT, UR19, 0x1c800, URZ ;  /* 0x0001c80013107890 */ /* 0x000fe4000fffe0ff */
[----:B------:R-:W-:Y:S01]  /*1ce0*/  UIADD3 UR14, UPT, UPT, UR14, 0x1, URZ ;  /* 0x000000010e0e7890 */ /* 0x000fe2000fffe0ff */
[----:B------:R-:W-:Y:S01]  /*1cf0*/  UMOV UR28, 0x0 ;  /* 0x00000000001c7882 */ /* 0x000fe20000000000 */
[----:B------:R-:W-:Y:S01]  /*1d00*/  UMOV UR29, 0x10000000 ;  /* 0x10000000001d7882 */ /* 0x000fe20000000000 */
[----:B------:R-:W-:Y:S01]  /*1d10*/  UMOV UR8, UR9 ;  /* 0x0000000900087c82 */ /* 0x000fe20008000000 */
[----:B------:R-:W-:Y:S01]  /*1d20*/  UTMALDG.2D [UR44], [UR20], desc[UR28] ;  /* 0x00001c2c140075b4 */ /* 0x000fe20008009000 */
[----:B------:R-:W-:Y:S02]  /*1d30*/  USHF.R.U32.HI UR8, URZ, UR23, UR8 ;  /* 0x00000017ff087299 */ /* 0x000fe40008011608 */
[----:B------:R-:W-:Y:S02]  /*1d40*/  UISETP.NE.AND UP0, UPT, UR14, UR57, UPT ;  /* 0x000000390e00728c */ /* 0x000fe4000bf05270 */
[----:B------:R-:W-:Y:S01]  /*1d50*/  USEL UR11, UR47, UR8, !UP2 ;  /* 0x000000082f0b7287 */ /* 0x000fe2000d000000 */
[----:B------:R-:W-:Y:S01]  /*1d60*/  UMOV UR53, UR45 ;  /* 0x0000002d00357c82 */ /* 0x000fe20008000000 */
[----:B------:R-:W-:Y:S02]  /*1d70*/  UMOV UR55, UR47 ;  /* 0x0000002f00377c82 */ /* 0x000fe40008000000 */
[----:B------:R-:W-:Y:S01]  /*1d80*/  UIMAD.WIDE.U32 UR12, UR11, UR40, URZ ;  /* 0x000000280b0c72a5 */ /* 0x000fe2000f8e00ff */
[----:B------:R1:W-:Y:S01]  /*1d90*/  UTMALDG.2D [UR52], [UR20], desc[UR28] ;  /* 0x00001c34140075b4 */ /* 0x0003e20008009000 */
[----:B------:R-:W-:Y:S01]  /*1da0*/  UIADD3 UR15, UPT, UPT, -UR11, URZ, URZ ;  /* 0x000000ff0b0f7290 */ /* 0x000fe2000fffe1ff */
[----:B------:R-:W-:Y:S01]  /*1db0*/  UMOV UR33, UR45 ;  /* 0x0000002d00217c82 */ /* 0x000fe20008000000 */
[----:B------:R-:W-:Y:S02]  /*1dc0*/  UMOV UR25, UR45 ;  /* 0x0000002d00197c82 */ /* 0x000fe40008000000 */
[----:B------:R-:W-:Y:S01]  /*1dd0*/  UIMAD UR12, UR30, UR15, UR47 ;  /* 0x0000000f1e0c72a4 */ /* 0x000fe2000f8e022f */
[----:B------:R-:W-:Y:S01]  /*1de0*/  UMOV UR8, UR13 ;  /* 0x0000000d00087c82 */ /* 0x000fe20008000000 */
[----:B------:R-:W-:Y:S02]  /*1df0*/  UPRMT UR15, UR27, 0x5410, URZ ;  /* 0x000054101b0f7896 */ /* 0x000fe400080000ff */
[----:B------:R-:W-:Y:S02]  /*1e00*/  USHF.R.U32.HI UR8, URZ, UR38, UR8 ;  /* 0x00000026ff087299 */ /* 0x000fe40008011608 */
[----:B------:R-:W-:Y:S02]  /*1e10*/  UIMAD UR35, UR12, UR6, UR4 ;  /* 0x000000060c2372a4 */ /* 0x000fe4000f8e0204 */
[----:B------:R-:W-:Y:S02]  /*1e20*/  USEL UR37, UR11, UR8, !UP3 ;  /* 0x000000080b257287 */ /* 0x000fe4000d800000 */
[----:B------:R-:W-:Y:S02]  /*1e30*/  UIADD3 UR8, UPT, UPT, UR19, 0x1e800, URZ ;  /* 0x0001e80013087890 */ /* 0x000fe4000fffe0ff */
[----:B------:R-:W-:Y:S01]  /*1e40*/  UIADD3 UR12, UPT, UPT, -UR37, URZ, URZ ;  /* 0x000000ff250c7290 */ /* 0x000fe2000fffe1ff */
[----:B------:R-:W-:Y:S01]  /*1e50*/  UMOV UR27, UR35 ;  /* 0x00000023001b7c82 */ /* 0x000fe20008000000 */
[----:B------:R-:W-:Y:S02]  /*1e60*/  UMOV UR17, UR45 ;  /* 0x0000002d00117c82 */ /* 0x000fe40008000000 */
[----:B------:R-:W-:Y:S01]  /*1e70*/  UIMAD UR11, UR31, UR12, UR11 ;  /* 0x0000000c1f0b72a4 */ /* 0x000fe2000f8e020b */
[----:B------:R-:W-:Y:S01]  /*1e80*/  UMOV UR19, UR35 ;  /* 0x0000002300137c82 */ /* 0x000fe20008000000 */
[----:B------:R-:W-:Y:S02]  /*1e90*/  UMOV UR9, UR45 ;  /* 0x0000002d00097c82 */ /* 0x000fe40008000000 */
[----:B------:R-:W-:Y:S01]  /*1ea0*/  UIMAD UR36, UR11, UR7, UR5 ;  /* 0x000000070b2472a4 */ /* 0x000fe2000f8e0205 */
[----:B------:R-:W-:Y:S02]  /*1eb0*/  UMOV UR13, UR37 ;  /* 0x00000025000d7c82 */ /* 0x000fe40008000000 */
[----:B------:R-:W-:Y:S04]  /*1ec0*/  UMOV UR11, UR35 ;  /* 0x00000023000b7c82 */ /* 0x000fe80008000000 */
[----:B------:R-:W-:Y:S02]  /*1ed0*/  UMOV UR12, UR36 ;  /* 0x00000024000c7c82 */ /* 0x000fe40008000000 */
[----:B------:R-:W-:Y:S01]  /*1ee0*/  UTMALDG.4D.IM2COL [UR32], [UR42], UR15 ;  /* 0x000000202a0073b4 */ /* 0x000fe2000805800f */
[----:B-1----:R-:W-:Y:S01]  /*1ef0*/  UMOV UR29, UR37 ;  /* 0x00000025001d7c82 */ /* 0x002fe20008000000 */
[----:B------:R-:W-:Y:S01]  /*1f00*/  UMOV UR28, UR36 ;  /* 0x00000024001c7c82 */ /* 0x000fe20008000000 */
[----:B------:R-:W-:Y:S01]  /*1f10*/  UMOV UR21, UR37 ;  /* 0x0000002500157c82 */ /* 0x000fe20008000000 */
[----:B------:R-:W-:Y:S01]  /*1f20*/  UMOV UR20, UR36 ;  /* 0x0000002400147c82 */ /* 0x000fe20008000000 */
[----:B------:R-:W-:Y:S01]  /*1f30*/  UTMALDG.4D.IM2COL [UR24], [UR42], UR15 ;  /* 0x000000182a0073b4 */ /* 0x000fe2000805800f */
[----:B------:R-:W-:Y:S01]  /*1f40*/  UTMALDG.4D.IM2COL [UR16], [UR42], UR15 ;  /* 0x000000102a0073b4 */ /* 0x000fe2000805800f */
[----:B------:R1:W-:Y:S02]  /*1f50*/  UTMALDG.4D.IM2COL [UR8], [UR42], UR15 ;  /* 0x000000082a0073b4 */ /* 0x0003e4000805800f */
[----:B-1----:R-:W-:Y:S01]  /*1f60*/  UMOV UR15, UR57 ;  /* 0x00000039000f7c82 */ /* 0x002fe20008000000 */
[----:B------:R-:W-:Y:S01]  /*1f70*/  UMOV UR8, UR49 ;  /* 0x0000003100087c82 */ /* 0x000fe20008000000 */
[----:B--2---:R-:W-:Y:S05]  /*1f80*/  BRA.U UP0, `(.L_x_22) ;  /* 0xfffffff900c07547 */ /* 0x004fea000b83ffff */
.L_x_17:
[----:B------:R-:W-:Y:S01]  /*1f90*/  ULEA UR4, UR49, UR48, 0x3 ;  /* 0x0000003031047291 */ /* 0x000fe2000f8e18ff */
[----:B------:R-:W-:Y:S01]  /*1fa0*/  MOV R0, UR41 ;  /* 0x0000002900007c02 */ /* 0x000fe20008000f00 */
[----:B------:R-:W-:Y:S01]  /*1fb0*/  @!P1 SYNCS.ARRIVE.TRANS64.A1T0 RZ, [UR48+0x88], RZ ;  /* 0x000088ffffff99a7 */ /* 0x000fe20008100030 */
[----:B------:R-:W-:Y:S02]  /*1fc0*/  UISETP.GT.AND UP0, UPT, UR68, UR67, UPT ;  /* 0x000000434400728c */ /* 0x000fe4000bf04270 */
[----:B------:R-:W-:-:S04]  /*1fd0*/  SHF.L.U32 R0, R0, 0x1f, RZ ;  /* 0x0000001f00007819 */ /* 0x000fc800000006ff */
[----:B---3--:R1:W2:Y:S03]  /*1fe0*/  SYNCS.PHASECHK.TRANS64.TRYWAIT P0, [UR4+0x20], R0 ;  /* 0x00002000ff0075a7 */ /* 0x0082a60008001104 */
[----:B------:R-:W-:Y:S05]  /*1ff0*/  BRA.U !UP0, `(.L_x_23) ;  /* 0x0000000508807547 */ /* 0x000fea000b800000 */
[----:B------:R-:W3:Y:S01]  /*2000*/  LDCU.64 UR6, c[0x0][0x5b0] ;  /* 0x0000b600ff0677ac */ /* 0x000ee20008000a00 */
[----:B------:R-:W3:Y:S01]  /*2010*/  LDCU.64 UR4, c[0x0][0x5d8] ;  /* 0x0000bb00ff0477ac */ /* 0x000ee20008000a00 */
[----:B------:R-:W-:Y:S01]  /*2020*/  UIADD3 UR56, UPT, UPT, UR69, UR15, URZ ;  /* 0x0000000f45387290 */ /* 0x000fe2000fffe0ff */
[----:B------:R-:W4:Y:S01]  /*2030*/  LDCU UR31, c[0x0][0x598] ;  /* 0x0000b300ff1f77ac */ /* 0x000f220008000800 */
[----:B------:R-:W1:Y:S01]  /*2040*/  LDCU UR30, c[0x0][0x58c] ;  /* 0x0000b180ff1e77ac */ /* 0x000e620008000800 */
[----:B------:R-:W1:Y:S01]  /*2050*/  LDCU UR40, c[0x0][0x59c] ;  /* 0x0000b380ff2877ac */ /* 0x000e620008000800 */
[----:B---3--:R-:W-:Y:S02]  /*2060*/  UIMAD UR51, UR63, UR6, UR4 ;  /* 0x000000063f3372a4 */ /* 0x008fe4000f8e0204 */
[----:B------:R-:W-:Y:S01]  /*2070*/  UIMAD UR50, UR60, UR7, UR5 ;  /* 0x000000073c3272a4 */ /* 0x000fe2000f8e0205 */
[----:B------:R-:W3:Y:S01]  /*2080*/  LDCU UR38, c[0x0][0x5a0] ;  /* 0x0000b400ff2677ac */ /* 0x000ee20008000800 */
[----:B------:R-:W1:Y:S01]  /*2090*/  LDCU.64 UR22, c[0x0][0x590] ;  /* 0x0000b200ff1677ac */ /* 0x000e620008000a00 */
[----:B------:R-:W1:Y:S01]  /*20a0*/  LDCU.64 UR6, c[0x0][0x5b8] ;  /* 0x0000b700ff0677ac */ /* 0x000e620008000a00 */
[----:B------:R-:W1:Y:S01]  /*20b0*/  LDCU.64 UR4, c[0x0][0x5d0] ;  /* 0x0000ba00ff0477ac */ /* 0x000e620008000a00 */
[----:B------:R-:W-:-:S02]  /*20c0*/  UIADD3 UR54, UPT, UPT, UR46, 0x20, URZ ;  /* 0x000000202e367890 */ /* 0x000fc4000fffe0ff */
[----:B------:R-:W-:Y:S02]  /*20d0*/  UIADD3 UR26, UPT, UPT, UR34, 0x20, URZ ;  /* 0x00000020221a7890 */ /* 0x000fe4000fffe0ff */
[----:B------:R-:W-:Y:S02]  /*20e0*/  UIADD3 UR18, UPT, UPT, UR34, 0x40, URZ ;  /* 0x0000004022127890 */ /* 0x000fe4000fffe0ff */
[----:B------:R-:W-:Y:S01]  /*20f0*/  UIADD3 UR10, UPT, UPT, UR34, 0x60, URZ ;  /* 0x00000060220a7890 */ /* 0x000fe2000fffe0ff */
[----:B----4-:R-:W-:-:S11]  /*2100*/  UMOV UR8, UR49 ;  /* 0x0000003100087c82 */ /* 0x010fd60008000000 */
.L_x_28:
[----:B------:R-:W-:Y:S01]  /*2110*/  @!P3 MOV R3, 0xc000 ;  /* 0x0000c0000003b802 */ /* 0x000fe20000000f00 */
[----:B------:R-:W-:Y:S01]  /*2120*/  ULEA UR45, UR8, UR48, 0x3 ;  /* 0x00000030082d7291 */ /* 0x000fe2000f8e18ff */
[----:B-12---:R-:W-:Y:S11]  /*2130*/  @P0 BRA `(.L_x_24) ;  /* 0x0000000000100947 */ /* 0x006ff60003800000 */
[----:B-1----:R-:W-:Y:S04]  /*2140*/  MOV R0, UR41 ;  /* 0x0000002900007c02 */ /* 0x002fe80008000f00 */
[----:B------:R-:W-:Y:S04]  /*2150*/  SHF.L.U32 R5, R0, 0x1f, RZ ;  /* 0x0000001f00057819 */ /* 0x000fe800000006ff */
[----:B------:R-:W1:Y:S02]  /*2160*/  SYNCS.PHASECHK.TRANS64.TRYWAIT P0, [UR45+0x20], R5 ;  /* 0x00002005ff0075a7 */ /* 0x000e64000800112d */
[----:B-1----:R-:W-:Y:S05]  /*2170*/  @!P0 BRA `(.L_x_25) ;  /* 0x0000007400408947 */ /* 0x002fea0003800000 */
.L_x_24:
[----:B------:R2:W-:Y:S01]  /*2180*/  @!P3 SYNCS.ARRIVE.TRANS64 RZ, [UR45], R3 ;  /* 0x00000003ffffb9a7 */ /* 0x0005e2000800002d */
[----:B------:R-:W-:Y:S04]  /*2190*/  BSSY.RECONVERGENT B0, `(.L_x_26) ;  /* 0x0000003000007945 */ /* 0x000fe80003800200 */
[----:B------:R-:W-:Y:S05]  /*21a0*/  @P2 BRA `(.L_x_27) ;  /* 0x0000000000042947 */ /* 0x000fea0003800000 */
[----:B-1-3--:R-:W-:Y:S05]  /*21b0*/  BPT.TRAP 0x1 ;  /* 0x000000040000795c */ /* 0x00afea0000300000 */
.L_x_27:
[----:B-1-3--:R-:W-:Y:S05]  /*21c0*/  BSYNC.RECONVERGENT B0 ;  /* 0x0000000000007941 */ /* 0x00afea0003800200 */
.L_x_26:
        /* <DEDUP_REMOVED lines=10> */
[----:B------:R-:W-:Y:S01]  /*2270*/  MOV R0, UR41 ;  /* 0x0000002900007c02 */ /* 0x000fe20008000f00 */
[----:B------:R-:W-:Y:S02]  /*2280*/  UIADD3.X UR21, UPT, UPT, URZ, UR59, URZ, UP1, !UPT ;  /* 0x0000003bff157290 */ /* 0x000fe40008ffe4ff */
[----:B------:R-:W-:Y:S01]  /*2290*/  UIADD3 UR44, UPT, UPT, UR14, 0x8800, URZ ;  /* 0x000088000e2c7890 */ /* 0x000fe2000fffe0ff */
[----:B--2---:R-:W-:Y:S01]  /*22a0*/  SHF.L.U32 R3, R0, 0x1f, RZ ;  /* 0x0000001f00037819 */ /* 0x004fe200000006ff */
[----:B------:R-:W-:Y:S02]  /*22b0*/  UISETP.NE.AND UP2, UPT, UR30, 0x1, UPT ;  /* 0x000000011e00788c */ /* 0x000fe4000bf45270 */
[----:B------:R-:W-:Y:S01]  /*22c0*/  UIADD3 UR52, UPT, UPT, UR14, 0xa800, URZ ;  /* 0x0000a8000e347890 */ /* 0x000fe2000fffe0ff */
[----:B------:R4:W1:Y:S01]  /*22d0*/  SYNCS.PHASECHK.TRANS64.TRYWAIT P0, [UR9+0x20], R3 ;  /* 0x00002003ff0075a7 */ /* 0x0008620008001109 */
        /* <DEDUP_REMOVED lines=10> */
[----:B------:R-:W-:Y:S01]  /*2380*/  UMOV UR8, UR9 ;  /* 0x0000000900087c82 */ /* 0x000fe20008000000 */
[----:B------:R-:W-:Y:S01]  /*2390*/  UMOV UR29, 0x10000000 ;  /* 0x10000000001d7882 */ /* 0x000fe20000000000 */
[----:B------:R-:W-:Y:S01]  /*23a0*/  USHF.R.U32.HI UR8, URZ, UR23, UR8 ;  /* 0x00000017ff087299 */ /* 0x000fe20008011608 */
[----:B------:R-:W-:Y:S01]  /*23b0*/  UTMALDG.2D [UR44], [UR20], desc[UR28] ;  /* 0x00001c2c140075b4 */ /* 0x000fe20008009000 */
        /* <DEDUP_REMOVED lines=14> */
[----:B------:R-:W-:Y:S01]  /*24a0*/  USEL UR37, UR11, UR8, !UP3 ;  /* 0x000000080b257287 */ /* 0x000fe2000d800000 */
[----:B------:R-:W-:Y:S01]  /*24b0*/  UMOV UR17, UR45 ;  /* 0x0000002d00117c82 */ /* 0x000fe20008000000 */
[----:B------:R-:W-:Y:S02]  /*24c0*/  UMOV UR9, UR45 ;  /* 0x0000002d00097c82 */ /* 0x000fe40008000000 */
[----:B------:R-:W-:Y:S01]  /*24d0*/  UIADD3 UR8, UPT, UPT, -UR37, URZ, URZ ;  /* 0x000000ff25087290 */ /* 0x000fe2000fffe1ff */
[----:B------:R-:W-:Y:S02]  /*24e0*/  UMOV UR27, UR35 ;  /* 0x00000023001b7c82 */ /* 0x000fe40008000000 */
[----:B------:R-:W-:Y:S01]  /*24f0*/  UMOV UR13, UR37 ;  /* 0x00000025000d7c82 */ /* 0x000fe20008000000 */
[----:B------:R-:W-:Y:S02]  /*2500*/  UIMAD UR11, UR31, UR8, UR11 ;  /* 0x000000081f0b72a4 */ /* 0x000fe4000f8e020b */
[----:B------:R-:W-:Y:S02]  /*2510*/  UIADD3 UR8, UPT, UPT, UR19, 0x1e800, URZ ;  /* 0x0001e80013087890 */ /* 0x000fe4000fffe0ff */
[----:B------:R-:W-:Y:S01]  /*2520*/  UIMAD UR36, UR11, UR7, UR5 ;  /* 0x000000070b2472a4 */ /* 0x000fe2000f8e0205 */
[----:B------:R-:W-:Y:S02]  /*2530*/  UMOV UR19, UR35 ;  /* 0x0000002300137c82 */ /* 0x000fe40008000000 */
[----:B------:R-:W-:Y:S04]  /*2540*/  UMOV UR11, UR35 ;  /* 0x00000023000b7c82 */ /* 0x000fe80008000000 */
[----:B------:R-:W-:Y:S02]  /*2550*/  UMOV UR12, UR36 ;  /* 0x00000024000c7c82 */ /* 0x000fe40008000000 */
[----:B------:R-:W-:Y:S01]  /*2560*/  UTMALDG.4D.IM2COL [UR32], [UR42], UR14 ;  /* 0x000000202a0073b4 */ /* 0x000fe2000805800e */
[----:B--2---:R-:W-:Y:S01]  /*2570*/  UMOV UR29, UR37 ;  /* 0x00000025001d7c82 */ /* 0x004fe20008000000 */
[----:B------:R-:W-:Y:S01]  /*2580*/  UMOV UR28, UR36 ;  /* 0x00000024001c7c82 */ /* 0x000fe20008000000 */
[----:B------:R-:W-:Y:S01]  /*2590*/  UMOV UR21, UR37 ;  /* 0x0000002500157c82 */ /* 0x000fe20008000000 */
[----:B------:R-:W-:Y:S01]  /*25a0*/  UMOV UR20, UR36 ;  /* 0x0000002400147c82 */ /* 0x000fe20008000000 */
[----:B------:R-:W-:Y:S01]  /*25b0*/  UTMALDG.4D.IM2COL [UR24], [UR42], UR14 ;  /* 0x000000182a0073b4 */ /* 0x000fe2000805800e */
[----:B------:R-:W-:Y:S01]  /*25c0*/  UTMALDG.4D.IM2COL [UR16], [UR42], UR14 ;  /* 0x000000102a0073b4 */ /* 0x000fe2000805800e */
[----:B------:R2:W-:Y:S02]  /*25d0*/  UTMALDG.4D.IM2COL [UR8], [UR42], UR14 ;  /* 0x000000082a0073b4 */ /* 0x0005e4000805800e */
[----:B--2---:R-:W-:Y:S01]  /*25e0*/  UMOV UR8, UR49 ;  /* 0x0000003100087c82 */ /* 0x004fe20008000000 */
[----:B----4-:R-:W-:Y:S05]  /*25f0*/  BRA.U UP0, `(.L_x_28) ;  /* 0xfffffff900c47547 */ /* 0x010fea000b83ffff */
.L_x_23:
[----:B------:R-:W-:Y:S01]  /*2600*/  SHF.L.U32 R3, R2, 0x1f, RZ ;  /* 0x0000001f02037819 */ /* 0x000fe200000006ff */
[----:B------:R-:W-:-:S03]  /*2610*/  NOP ;  /* 0x0000000000007918 */ /* 0x000fc60000000000 */
[----:B-12---:R-:W1:Y:S02]  /*2620*/  SYNCS.PHASECHK.TRANS64.TRYWAIT P0, [UR48+0x90], R3 ;  /* 0x00009003ff0075a7 */ /* 0x006e640008001130 */
[----:B-1----:R-:W-:Y:S05]  /*2630*/  @!P0 BRA `(.L_x_29) ;  /* 0x0000007000288947 */ /* 0x002fea0003800000 */
.L_x_126:
[----:B------:R-:W2:Y:S01]  /*2640*/  LDS.128 R4, [UR48+0xd0] ;  /* 0x0000d030ff047984 */ /* 0x000ea20008000c00 */
[----:B------:R-:W-:Y:S02]  /*2650*/  UIADD3 UR4, UPT, UPT, UR48, 0x98, URZ ;  /* 0x0000009830047890 */ /* 0x000fe4000fffe0ff */
[----:B------:R-:W-:Y:S01]  /*2660*/  UISETP.GE.AND UP0, UPT, UR39, 0x1, UPT ;  /* 0x000000012700788c */ /* 0x000fe2000bf06270 */
[----:B------:R-:W-:Y:S01]  /*2670*/  @!PT LDS RZ, [RZ] ;  /* 0x00000000fffff984 */ /* 0x000fe20000000800 */
[----:B------:R-:W-:Y:S01]  /*2680*/  @!PT LDS RZ, [RZ] ;  /* 0x00000000fffff984 */ /* 0x000fe20000000800 */
[----:B------:R-:W-:Y:S01]  /*2690*/  @!PT LDS RZ, [RZ] ;  /* 0x00000000fffff984 */ /* 0x000fe20000000800 */
[----:B------:R-:W-:Y:S01]  /*26a0*/  @!PT LDS RZ, [RZ] ;  /* 0x00000000fffff984 */ /* 0x000fe20000000800 */
[----:B------:R3:W-:Y:S06]  /*26b0*/  MEMBAR.ALL.CTA ;  /* 0x0000000000007992 */ /* 0x0007ec0000008000 */
[----:B---3--:R-:W3:Y:S01]  /*26c0*/  FENCE.VIEW.ASYNC.S ;  /* 0x00000000000073c6 */ /* 0x008ee20000000000 */
[----:B------:R-:W-:-:S09]  /*26d0*/  UPRMT UR4, URZ, 0x654, UR4 ;  /* 0x00000654ff047896 */ /* 0x000fd20008000004 */
[----:B---3--:R-:W-:Y:S01]  /*26e0*/  SYNCS.ARRIVE.TRANS64.RED.A1T0 RZ, [UR4], RZ ;  /* 0x000000ffffff79a7 */ /* 0x008fe20008100404 */
[----:B--2---:R-:W-:-:S13]  /*26f0*/  LOP3.LUT P0, RZ, R6, 0x1, RZ, 0xc0, !PT ;  /* 0x0000000106ff7812 */ /* 0x004fda000780c0ff */
[----:B------:R-:W-:Y:S01]  /*2700*/  VOTEU.ANY UP1, P0 ;  /* 0x0000000000ff7886 */ /* 0x000fe20000020100 */
[----:B------:R-:W-:-:S13]  /*2710*/  PLOP3.LUT P0, PT, PT, PT, UP1, 0x80, 0x8 ;  /* 0x000000000008781c */ /* 0x000fda0003f0f018 */
[----:B-1----:R-:W-:Y:S02]  /*2720*/  @P0 MOV R0, R4 ;  /* 0x0000000400000202 */ /* 0x002fe40000000f00 */
[----:B------:R-:W-:Y:S02]  /*2730*/  @P0 LOP3.LUT R4, R5, 0xffff, RZ, 0xc0, !PT ;  /* 0x0000ffff05040812 */ /* 0x000fe400078ec0ff */
[----:B------:R-:W-:Y:S02]  /*2740*/  @P0 R2UR UR6, R0 ;  /* 0x00000000000602ca */ /* 0x000fe400000e0000 */
[----:B------:R-:W-:-:S11]  /*2750*/  @P0 R2UR UR5, R4 ;  /* 0x00000000040502ca */ /* 0x000fd600000e0000 */
[----:B------:R-:W-:Y:S02]  /*2760*/  @UP1 UMOV UR62, UR6 ;  /* 0x00000006003e1c82 */ /* 0x000fe40008000000 */
[----:B------:R-:W-:Y:S01]  /*2770*/  @UP1 UMOV UR61, UR5 ;  /* 0x00000005003d1c82 */ /* 0x000fe20008000000 */
[----:B------:R-:W-:Y:S05]  /*2780*/  BRA.U !UP0, `(.L_x_30) ;  /* 0x0000000108d47547 */ /* 0x000fea000b800000 */
[----:B------:R-:W1:Y:S01]  /*2790*/  LDCU.128 UR16, c[0x0][0xb10] ;  /* 0x00016200ff1077ac */ /* 0x000e620008000c00 */
[----:B------:R-:W2:Y:S01]  /*27a0*/  LDCU UR20, c[0x0][0xb20] ;  /* 0x00016400ff1477ac */ /* 0x000ea20008000800 */
[----:B------:R-:W3:Y:S01]  /*27b0*/  LDCU UR13, c[0x0][0xb0c] ;  /* 0x00016180ff0d77ac */ /* 0x000ee20008000800 */
[----:B------:R-:W4:Y:S01]  /*27c0*/  LDCU.64 UR14, c[0x0][0xb28] ;  /* 0x00016500ff0e77ac */ /* 0x000f220008000a00 */
[----:B------:R-:W-:Y:S02]  /*27d0*/  UISETP.NE.AND UP3, UPT, UR39, 0x1, UPT ;  /* 0x000000012700788c */ /* 0x000fe4000bf65270 */
[----:B-1----:R-:W-:Y:S02]  /*27e0*/  UIMAD.WIDE.U32 UR4, UR65, UR19, URZ ;  /* 0x00000013410472a5 */ /* 0x002fe4000f8e00ff */
[----:B------:R-:W-:Y:S02]  /*27f0*/  UIMAD.WIDE.U32 UR6, UR66, UR16, URZ ;  /* 0x00000010420672a5 */ /* 0x000fe4000f8e00ff */
[----:B------:R-:W-:-:S02]  /*2800*/  UISETP.NE.AND UP0, UPT, UR18, 0x1, UPT ;  /* 0x000000011200788c */ /* 0x000fc4000bf05270 */
[----:B------:R-:W-:Y:S01]  /*2810*/  UIMAD.WIDE.U32 UR10, UR61, UR19, URZ ;  /* 0x000000133d0a72a5 */ /* 0x000fe2000f8e00ff */
[----:B------:R-:W-:Y:S01]  /*2820*/  UMOV UR4, UR5 ;  /* 0x0000000500047c82 */ /* 0x000fe20008000000 */
[----:B---3--:R-:W-:Y:S02]  /*2830*/  UISETP.NE.AND UP2, UPT, UR13, 0x1, UPT ;  /* 0x000000010d00788c */ /* 0x008fe4000bf45270 */
[----:B--2---:R-:W-:Y:S02]  /*2840*/  USHF.R.U32.HI UR5, URZ, UR20, UR4 ;  /* 0x00000014ff057299 */ /* 0x004fe40008011604 */
[----:B------:R-:W-:Y:S01]  /*2850*/  UIMAD.WIDE.U32 UR8, UR62, UR16, URZ ;  /* 0x000000103e0872a5 */ /* 0x000fe2000f8e00ff */
[----:B------:R-:W-:Y:S01]  /*2860*/  UMOV UR4, UR7 ;  /* 0x0000000700047c82 */ /* 0x000fe20008000000 */
[----:B------:R-:W-:Y:S02]  /*2870*/  USEL UR5, UR65, UR5, !UP0 ;  /* 0x0000000541057287 */ /* 0x000fe4000c000000 */
[----:B------:R-:W-:-:S02]  /*2880*/  USHF.R.U32.HI UR4, URZ, UR17, UR4 ;  /* 0x00000011ff047299 */ /* 0x000fc40008011604 */
[----:B----4-:R-:W-:Y:S02]  /*2890*/  UIMAD.WIDE.U32 UR6, UR5, UR14, URZ ;  /* 0x0000000e050672a5 */ /* 0x010fe4000f8e00ff */
[----:B------:R-:W-:Y:S01]  /*28a0*/  USEL UR12, UR66, UR4, !UP2 ;  /* 0x00000004420c7287 */ /* 0x000fe2000d000000 */
[----:B------:R-:W-:Y:S02]  /*28b0*/  UMOV UR8, UR9 ;  /* 0x0000000900087c82 */ /* 0x000fe40008000000 */
[----:B------:R-:W-:Y:S01]  /*28c0*/  UMOV UR4, UR11 ;  /* 0x0000000b00047c82 */ /* 0x000fe20008000000 */
[----:B------:R-:W-:Y:S01]  /*28d0*/  UIMAD.WIDE.U32 UR10, UR12, UR14, URZ ;  /* 0x0000000e0c0a72a5 */ /* 0x000fe2000f8e00ff */
[----:B------:R-:W-:Y:S01]  /*28e0*/  UMOV UR6, UR7 ;  /* 0x0000000700067c82 */ /* 0x000fe20008000000 */
[----:B------:R-:W-:Y:S02]  /*28f0*/  USHF.R.U32.HI UR4, URZ, UR20, UR4 ;  /* 0x00000014ff047299 */ /* 0x000fe40008011604 */
[----:B------:R-:W-:-:S02]  /*2900*/  @UP3 USHF.R.U32.HI UR5, URZ, UR15, UR6 ;  /* 0x0000000fff053299 */ /* 0x000fc40008011606 */
[----:B------:R-:W-:Y:S01]  /*2910*/  USHF.R.U32.HI UR17, URZ, UR17, UR8 ;  /* 0x00000011ff117299 */ /* 0x000fe20008011608 */
[----:B------:R-:W-:Y:S01]  /*2920*/  UMOV UR6, UR11 ;  /* 0x0000000b00067c82 */ /* 0x000fe20008000000 */
[----:B------:R-:W-:Y:S02]  /*2930*/  USEL UR4, UR61, UR4, !UP0 ;  /* 0x000000043d047287 */ /* 0x000fe4000c000000 */
[----:B------:R-:W-:Y:S02]  /*2940*/  @UP3 USHF.R.U32.HI UR12, URZ, UR15, UR6 ;  /* 0x0000000fff0c3299 */ /* 0x000fe40008011606 */
[----:B------:R-:W-:Y:S02]  /*2950*/  UIMAD UR6, UR39, UR5, URZ ;  /* 0x00000005270672a4 */ /* 0x000fe4000f8e02ff */
[----:B------:R-:W-:Y:S02]  /*2960*/  USEL UR5, UR62, UR17, !UP2 ;  /* 0x000000113e057287 */ /* 0x000fe4000d000000 */
[----:B------:R-:W-:-:S02]  /*2970*/  UIMAD UR8, UR39, UR12, URZ ;  /* 0x0000000c270872a4 */ /* 0x000fc4000f8e02ff */
[----:B------:R-:W-:Y:S02]  /*2980*/  UISETP.GE.AND UP0, UPT, UR4, UR6, UPT ;  /* 0x000000060400728c */ /* 0x000fe4000bf06270 */
[----:B------:R-:W-:Y:S02]  /*2990*/  UIMAD.WIDE.U32 UR6, UR4, UR14, URZ ;  /* 0x0000000e040672a5 */ /* 0x000fe4000f8e00ff */
[----:B------:R-:W-:Y:S02]  /*29a0*/  UISETP.GE.OR UP0, UPT, UR5, UR8, UP0 ;  /* 0x000000080500728c */ /* 0x000fe40008706670 */
[----:B------:R-:W-:Y:S02]  /*29b0*/  UIMAD.WIDE.U32 UR8, UR5, UR14, URZ ;  /* 0x0000000e050872a5 */ /* 0x000fe4000f8e00ff */
[----:B------:R-:W-:Y:S01]  /*29c0*/  UIADD3 UR10, UPT, UPT, -UR4, URZ, URZ ;  /* 0x000000ff040a7290 */ /* 0x000fe2000fffe1ff */
[----:B------:R-:W-:Y:S02]  /*29d0*/  UMOV UR6, UR7 ;  /* 0x0000000700067c82 */ /* 0x000fe40008000000 */
[----:B------:R-:W-:-:S02]  /*29e0*/  USHF.R.U32.HI UR6, URZ, UR15, UR6 ;  /* 0x0000000fff067299 */ /* 0x000fc40008011606 */
[----:B------:R-:W-:Y:S02]  /*29f0*/  UIMAD UR10, UR18, UR10, UR61 ;  /* 0x0000000a120a72a4 */ /* 0x000fe4000f8e023d */
[----:B------:R-:W-:Y:S01]  /*2a00*/  USEL UR6, UR4, UR6, !UP3 ;  /* 0x0000000604067287 */ /* 0x000fe2000d800000 */
[----:B------:R-:W-:Y:S01]  /*2a10*/  @!UP0 UMOV UR7, UR9 ;  /* 0x0000000900078c82 */ /* 0x000fe20008000000 */
[----:B------:R-:W-:Y:S02]  /*2a20*/  UIADD3 UR9, UPT, UPT, -UR5, URZ, URZ ;  /* 0x000000ff05097290 */ /* 0x000fe4000fffe1ff */
[----:B------:R-:W-:Y:S02]  /*2a30*/  @!UP0 USHF.R.U32.HI UR7, URZ, UR15, UR7 ;  /* 0x0000000fff078299 */ /* 0x000fe40008011607 */
[----:B------:R-:W-:Y:S02]  /*2a40*/  UIADD3 UR8, UPT, UPT, -UR6, URZ, URZ ;  /* 0x000000ff06087290 */ /* 0x000fe4000fffe1ff */
[----:B------:R-:W-:-:S02]  /*2a50*/  @!UP0 USEL UR7, UR5, UR7, !UP3 ;  /* 0x0000000705078287 */ /* 0x000fc4000d800000 */
[----:B------:R-:W-:Y:S02]  /*2a60*/  UIMAD UR8, UR39, UR8, UR4 ;  /* 0x00000008270872a4 */ /* 0x000fe4000f8e0204 */
[----:B------:R-:W-:Y:S02]  /*2a70*/  @!UP0 UIADD3 UR6, UPT, UPT, UR6, -UR7, URZ ;  /* 0x8000000706068290 */ /* 0x000fe4000fffe0ff */
[----:B------:R-:W-:Y:S02]  /*2a80*/  @!UP0 UIMAD UR7, UR8, UR12, UR7 ;  /* 0x0000000c080782a4 */ /* 0x000fe4000f8e0207 */
[----:B------:R-:W-:Y:S02]  /*2a90*/  @!UP0 UIMAD UR4, UR39, UR6, UR5 ;  /* 0x00000006270482a4 */ /* 0x000fe4000f8e0205 */
[----:B------:R-:W-:Y:S02]  /*2aa0*/  UIMAD UR6, UR13, UR9, UR62 ;  /* 0x000000090d0672a4 */ /* 0x000fe4000f8e023e */
[----:B------:R-:W-:Y:S01]  /*2ab0*/  UIMAD UR61, UR4, UR18, UR10 ;  /* 0x00000012043d72a4 */ /* 0x000fe2000f8e020a */
[----:B------:R-:W-:-:S02]  /*2ac0*/  @!UP0 UMOV UR5, UR7 ;  /* 0x0000000700058c82 */ /* 0x000fc40008000000 */
[----:B------:R-:W-:-:S12]  /*2ad0*/  UIMAD UR62, UR5, UR13, UR6 ;  /* 0x0000000d053e72a4 */ /* 0x000fd8000f8e0206 */
.L_x_30:
        /* <DEDUP_REMOVED lines=20> */
.L_x_31:
[----:B------:R-:W-:Y:S02]  /*2c20*/  R2UR UR5, R63 ;  /* 0x000000003f0572ca */ /* 0x000fe400000e0000 */
[----:B------:R-:W-:Y:S02]  /*2c30*/  R2UR UR4, R62 ;  /* 0x000000003e0472ca */ /* 0x000fe400000e0000 */
[----:B------:R-:W-:Y:S02]  /*2c40*/  PLOP3.LUT P1, PT, PT, PT, PT, 0x80, 0x8 ;  /* 0x000000000008781c */ /* 0x000fe40003f2f070 */
[----:B------:R-:W-:-:S07]  /*2c50*/  LOP3.LUT R2, R2, 0x1, RZ, 0x3c, !PT ;  /* 0x0000000102027812 */ /* 0x000fce00078e3cff */
[----:B------:R-:W-:Y:S02]  /*2c60*/  UIADD3 UR24, UPT, UPT, UR62, UR5, URZ ;  /* 0x000000053e187290 */ /* 0x000fe4000fffe0ff */
[----:B------:R-:W-:Y:S01]  /*2c70*/  UIADD3 UR20, UPT, UPT, UR61, UR4, URZ ;  /* 0x000000043d147290 */ /* 0x000fe2000fffe0ff */
[----:B------:R-:W-:Y:S11]  /*2c80*/  BRA.U UP1, `(.L_x_32) ;  /* 0xffffffe501f87547 */ /* 0x000ff6000b83ffff */
[----:B------:R-:W-:Y:S01]  /*2c90*/  UIADD3 UR48, UPT, UPT, UR48, 0x20, URZ ;  /* 0x0000002030307890 */ /* 0x000fe2000fffe0ff */
[----:B------:R-:W-:-:S03]  /*2ca0*/  MOV R3, UR41 ;  /* 0x0000002900037c02 */ /* 0x000fc60008000f00 */
[----:B------:R-:W-:Y:S01]  /*2cb0*/  ULEA UR4, UR49, UR48, 0x3 ;  /* 0x0000003031047291 */ /* 0x000fe2000f8e18ff */
[----:B------:R-:W-:-:S08]  /*2cc0*/  SHF.L.U32 R3, R3, 0x1f, RZ ;  /* 0x0000001f03037819 */ /* 0x000fd000000006ff */
[----:B------:R-:W1:Y:S02]  /*2cd0*/  SYNCS.PHASECHK.TRANS64.TRYWAIT P0, [UR4], R3 ;  /* 0x00000003ff0075a7 */ /* 0x000e640008001104 */
[----:B-1----:R-:W-:Y:S05]  /*2ce0*/  @!P0 BRA `(.L_x_33) ;  /* 0x0000006800948947 */ /* 0x002fea0003800000 */
.L_x_128:
[----:B------:R-:W-:-:S04]  /*2cf0*/  UIADD3 UR4, UPT, UPT, UR49, 0x1, URZ ;  /* 0x0000000131047890 */ /* 0x000fc8000fffe0ff */
[----:B------:R-:W-:-:S04]  /*2d00*/  UISETP.NE.AND UP0, UPT, UR4, 0x4, UPT ;  /* 0x000000040400788c */ /* 0x000fc8000bf05270 */
[----:B------:R-:W-:Y:S02]  /*2d10*/  USEL UR5, URZ, 0x1, UP0 ;  /* 0x00000001ff057887 */ /* 0x000fe40008000000 */
[----:B------:R-:W-:Y:S02]  /*2d20*/  USEL UR4, UR4, URZ, UP0 ;  /* 0x000000ff04047287 */ /* 0x000fe40008000000 */
[----:B------:R-:W-:Y:S02]  /*2d30*/  ULOP3.LUT UR41, UR41, UR5, URZ, 0x3c, !UPT ;  /* 0x0000000529297292 */ /* 0x000fe4000f8e3cff */
[----:B------:R-:W-:-:S04]  /*2d40*/  ULEA UR5, UR4, UR48, 0x3 ;  /* 0x0000003004057291 */ /* 0x000fc8000f8e18ff */
[----:B-1----:R-:W-:-:S04]  /*2d50*/  MOV R3, UR41 ;  /* 0x0000002900037c02 */ /* 0x002fc80008000f00 */
[----:B------:R-:W-:-:S04]  /*2d60*/  SHF.L.U32 R3, R3, 0x1f, RZ ;  /* 0x0000001f03037819 */ /* 0x000fc800000006ff */
[----:B------:R-:W1:Y:S02]  /*2d70*/  SYNCS.PHASECHK.TRANS64.TRYWAIT P0, [UR5], R3 ;  /* 0x00000003ff0075a7 */ /* 0x000e640008001105 */
[----:B-1----:R-:W-:Y:S05]  /*2d80*/  @!P0 BRA `(.L_x_34) ;  /* 0x0000006800848947 */ /* 0x002fea0003800000 */
.L_x_130:
        /* <DEDUP_REMOVED lines=10> */
.L_x_132:
[----:B------:R-:W-:-:S04]  /*2e30*/  UIADD3 UR4, UPT, UPT, UR4, 0x1, URZ ;  /* 0x0000000104047890 */ /* 0x000fc8000fffe0ff */
[----:B------:R-:W-:-:S04]  /*2e40*/  UISETP.NE.AND UP0, UPT, UR4, 0x4, UPT ;  /* 0x000000040400788c */ /* 0x000fc8000bf05270 */
[----:B------:R-:W-:Y:S02]  /*2e50*/  USEL UR5, URZ, 0x1, UP0 ;  /* 0x00000001ff057887 */ /* 0x000fe40008000000 */
[----:B------:R-:W-:Y:S02]  /*2e60*/  USEL UR4, UR4, URZ, UP0 ;  /* 0x000000ff04047287 */ /* 0x000fe40008000000 */
[----:B------:R-:W-:Y:S02]  /*2e70*/  ULOP3.LUT UR5, UR41, UR5, URZ, 0x3c, !UPT ;  /* 0x0000000529057292 */ /* 0x000fe4000f8e3cff */
[----:B------:R-:W-:-:S04]  /*2e80*/  ULEA UR4, UR4, UR48, 0x3 ;  /* 0x0000003004047291 */ /* 0x000fc8000f8e18ff */
[----:B------:R-:W-:Y:S02]  /*2e90*/  IMAD.U32 R2, RZ, RZ, UR5 ;  /* 0x00000005ff027e24 */ /* 0x000fe4000f8e00ff */
[----:B-1----:R-:W-:-:S03]  /*2ea0*/  MOV R0, UR4 ;  /* 0x0000000400007c02 */ /* 0x002fc60008000f00 */
[----:B------:R-:W-:-:S07]  /*2eb0*/  SHF.L.U32 R3, R2, 0x1f, RZ ;  /* 0x0000001f02037819 */ /* 0x000fce00000006ff */
.L_x_36:
[----:B-1----:R1:W2:Y:S02]  /*2ec0*/  SYNCS.PHASECHK.TRANS64.TRYWAIT P0, [R0+URZ], R3 ;  /* 0x00000003000075a7 */ /* 0x0022a400080011ff */
[----:B--2---:R-:W-:Y:S05]  /*2ed0*/  @!P0 NANOSLEEP.SYNCS 0x989680 ;  /* 0x009896800000895d */ /* 0x004fea0003900000 */
[----:B------:R-:W2:Y:S02]  /*2ee0*/  @!P0 SYNCS.PHASECHK.TRANS64 P0, [R0+URZ], R3 ;  /* 0x00000003000085a7 */ /* 0x000ea400080010ff */
[----:B--2---:R-:W-:Y:S05]  /*2ef0*/  @P0 EXIT ;  /* 0x000000000000094d */ /* 0x004fea0003800000 */
[----:B------:R-:W-:Y:S05]  /*2f00*/  BRA `(.L_x_36) ;  /* 0xfffffffc00ec7947 */ /* 0x000fea000383ffff */
.L_x_16:
[----:B------:R-:W2:Y:S02]  /*2f10*/  S2UR UR4, SR_CgaCtaId ;  /* 0x00000000000479c3 */ /* 0x000ea40000008800 */
[----:B--2---:R-:W-:-:S04]  /*2f20*/  UISETP.NE.AND UP0, UPT, UR4, URZ, UPT ;  /* 0x000000ff0400728c */ /* 0x004fc8000bf05270 */
[----:B------:R-:W-:-:S09]  /*2f30*/  UISETP.NE.OR UP0, UPT, UR18, 0x1, UP0 ;  /* 0x000000011200788c */ /* 0x000fd20008705670 */
[----:B------:R-:W-:Y:S05]  /*2f40*/  BRA.U UP0, `(.L_x_37) ;  /* 0x0000000100b47547 */ /* 0x000fea000b800000 */
[----:B------:R-:W2:Y:S01]  /*2f50*/  S2UR UR5, SR_CgaCtaId ;  /* 0x00000000000579c3 */ /* 0x000ea20000008800 */
[----:B------:R-:W-:Y:S01]  /*2f60*/  UMOV UR4, 0x400 ;  /* 0x0000040000047882 */ /* 0x000fe20000000000 */
[----:B------:R-:W-:Y:S01]  /*2f70*/  HFMA2 R3, -RZ, RZ, 0, 5.9604644775390625e-08 ;  /* 0x00000001ff037431 */ /* 0x000fe200000001ff */
[----:B------:R-:W-:Y:S01]  /*2f80*/  ISETP.NE.AND P0, PT, R0, RZ, PT ;  /* 0x000000ff0000720c */ /* 0x000fe20003f05270 */
[----:B------:R-:W-:Y:S01]  /*2f90*/  IMAD.MOV.U32 R8, RZ, RZ, RZ ;  /* 0x000000ffff087224 */ /* 0x000fe200078e00ff */
[----:B--2---:R-:W-:-:S04]  /*2fa0*/  ULEA UR4, UR5, UR4, 0x18 ;  /* 0x0000000405047291 */ /* 0x004fc8000f8ec0ff */
[----:B------:R-:W-:Y:S02]  /*2fb0*/  UIADD3 UR5, UPT, UPT, UR4, 0x98, URZ ;  /* 0x0000009804057890 */ /* 0x000fe4000fffe0ff */
[----:B------:R-:W-:Y:S02]  /*2fc0*/  UIADD3 UR8, UPT, UPT, UR4, 0x90, URZ ;  /* 0x0000009004087890 */ /* 0x000fe4000fffe0ff */
[----:B------:R-:W-:-:S12]  /*2fd0*/  UPRMT UR5, URZ, 0x654, UR5 ;  /* 0x00000654ff057896 */ /* 0x000fd80008000005 */
.L_x_40:
[----:B------:R-:W-:Y:S01]  /*2fe0*/  SHF.L.U32 R7, R3, 0x1f, RZ ;  /* 0x0000001f03077819 */ /* 0x000fe200000006ff */
[----:B------:R-:W-:Y:S02]  /*2ff0*/  IMAD.U32 R9, RZ, RZ, UR8 ;  /* 0x00000008ff097e24 */ /* 0x000fe4000f8e00ff */
[----:B------:R-:W-:Y:S01]  /*3000*/  @!P0 IMAD.MOV.U32 R5, RZ, RZ, 0x10 ;  /* 0x00000010ff058424 */ /* 0x000fe200078e00ff */
[----:B------:R-:W2:Y:S02]  /*3010*/  SYNCS.PHASECHK.TRANS64.TRYWAIT P1, [UR4+0x98], R7 ;  /* 0x00009807ff0075a7 */ /* 0x000ea40008021104 */
[----:B------:R-:W-:-:S04]  /*3020*/  PRMT R9, R0, 0x654, R9 ;  /* 0x0000065400097816 */ /* 0x000fc80000000009 */
[----:B------:R-:W-:Y:S01]  /*3030*/  SEL R2, R9, R2, !P0 ;  /* 0x0000000209027207 */ /* 0x000fe20004000000 */
[----:B--2---:R-:W-:Y:S06]  /*3040*/  @!P1 BRA `(.L_x_38) ;  /* 0x0000006800049947 */ /* 0x004fec0003800000 */
.L_x_134:
[----:B------:R-:W-:Y:S01]  /*3050*/  UIADD3 UR6, UPT, UPT, UR4, 0xd0, URZ ;  /* 0x000000d004067890 */ /* 0x000fe2000fffe0ff */
[----:B------:R3:W-:Y:S01]  /*3060*/  @!P0 SYNCS.ARRIVE.TRANS64.RED RZ, [R2+URZ], R5 ;  /* 0x0000000502ff89a7 */ /* 0x0007e200080004ff */
[----:B------:R-:W-:Y:S01]  /*3070*/  UIADD3 UR7, UPT, UPT, UR4, 0x90, URZ ;  /* 0x0000009004077890 */ /* 0x000fe2000fffe0ff */
[----:B------:R-:W-:-:S08]  /*3080*/  LOP3.LUT R3, R3, 0x1, RZ, 0x3c, !PT ;  /* 0x0000000103037812 */ /* 0x000fd000078e3cff */
[----:B------:R-:W-:Y:S06]  /*3090*/  UGETNEXTWORKID.BROADCAST [UR6], [UR7] ;  /* 0x00000000060073ca */ /* 0x000fec0008000100 */
[----:B---3--:R-:W-:-:S04]  /*30a0*/  SHF.L.U32 R5, R8, 0x1f, RZ ;  /* 0x0000001f08057819 */ /* 0x008fc800000006ff */
[----:B------:R-:W3:Y:S02]  /*30b0*/  SYNCS.PHASECHK.TRANS64.TRYWAIT P1, [UR4+0x90], R5 ;  /* 0x00009005ff0075a7 */ /* 0x000ee40008021104 */
[----:B---3--:R-:W-:Y:S05]  /*30c0*/  @!P1 BRA `(.L_x_39) ;  /* 0x0000006400fc9947 */ /* 0x008fea0003800000 */
.L_x_136:
[----:B--2---:R-:W2:Y:S01]  /*30d0*/  LDS.128 R4, [UR4+0xd0] ;  /* 0x0000d004ff047984 */ /* 0x004ea20008000c00 */
[----:B------:R-:W-:Y:S01]  /*30e0*/  LOP3.LUT R8, R8, 0x1, RZ, 0x3c, !PT ;  /* 0x0000000108087812 */ /* 0x000fe200078e3cff */
[----:B------:R-:W-:Y:S01]  /*30f0*/  @!PT LDS RZ, [RZ] ;  /* 0x00000000fffff984 */ /* 0x000fe20000000800 */
[----:B------:R-:W-:Y:S01]  /*3100*/  @!PT LDS RZ, [RZ] ;  /* 0x00000000fffff984 */ /* 0x000fe20000000800 */
[----:B------:R-:W-:Y:S01]  /*3110*/  @!PT LDS RZ, [RZ] ;  /* 0x00000000fffff984 */ /* 0x000fe20000000800 */
[----:B------:R-:W-:Y:S01]  /*3120*/  @!PT LDS RZ, [RZ] ;  /* 0x00000000fffff984 */ /* 0x000fe20000000800 */
[----:B------:R3:W-:Y:S06]  /*3130*/  MEMBAR.ALL.CTA ;  /* 0x0000000000007992 */ /* 0x0007ec0000008000 */
[----:B---3--:R-:W3:Y:S02]  /*3140*/  FENCE.VIEW.ASYNC.S ;  /* 0x00000000000073c6 */ /* 0x008ee40000000000 */
[----:B---3--:R-:W-:Y:S01]  /*3150*/  SYNCS.ARRIVE.TRANS64.RED.A1T0 RZ, [UR5], RZ ;  /* 0x000000ffffff79a7 */ /* 0x008fe20008100405 */
[----:B--2---:R-:W-:-:S13]  /*3160*/  LOP3.LUT P1, RZ, R6, 0x1, RZ, 0xc0, !PT ;  /* 0x0000000106ff7812 */ /* 0x004fda000782c0ff */
[----:B------:R-:W-:Y:S05]  /*3170*/  @P1 BRA `(.L_x_40) ;  /* 0xfffffffc00981947 */ /* 0x000fea000383ffff */
[----:B------:R-:W-:-:S04]  /*3180*/  SHF.L.U32 R0, R3, 0x1f, RZ ;  /* 0x0000001f03007819 */ /* 0x000fc800000006ff */
[----:B------:R-:W2:Y:S02]  /*3190*/  SYNCS.PHASECHK.TRANS64 P0, [UR4+0x98], R0 ;  /* 0x00009800ff0075a7 */ /* 0x000ea40008001004 */
[----:B-12---:R-:W-:Y:S05]  /*31a0*/  @P0 EXIT ;  /* 0x000000000000094d */ /* 0x006fea0003800000 */
[----:B------:R-:W-:-:S07]  /*31b0*/  MOV R0, UR4 ;  /* 0x0000000400007c02 */ /* 0x000fce0008000f00 */
.L_x_41:
[----:B-1----:R-:W-:-:S04]  /*31c0*/  SHF.L.U32 R5, R3, 0x1f, RZ ;  /* 0x0000001f03057819 */ /* 0x002fc800000006ff */
[----:B------:R1:W2:Y:S03]  /*31d0*/  SYNCS.PHASECHK.TRANS64.TRYWAIT P0, [R0+URZ+0x98], R5 ;  /* 0x00009805000075a7 */ /* 0x0002a600080011ff */
[----:B--2---:R-:W-:Y:S05]  /*31e0*/  @!P0 NANOSLEEP.SYNCS 0x989680 ;  /* 0x009896800000895d */ /* 0x004fea0003900000 */
[----:B------:R-:W2:Y:S02]  /*31f0*/  @!P0 SYNCS.PHASECHK.TRANS64 P0, [R0+URZ+0x98], R5 ;  /* 0x00009805000085a7 */ /* 0x000ea400080010ff */
[----:B--2---:R-:W-:Y:S05]  /*3200*/  @P0 EXIT ;  /* 0x000000000000094d */ /* 0x004fea0003800000 */
[----:B------:R-:W-:Y:S05]  /*3210*/  BRA `(.L_x_41) ;  /* 0xfffffffc00e87947 */ /* 0x000fea000383ffff */
.L_x_37:
[----:B------:R-:W-:-:S09]  /*3220*/  UISETP.NE.AND UP0, UPT, UR18, URZ, UPT ;  /* 0x000000ff1200728c */ /* 0x000fd2000bf05270 */
[----:B------:R-:W-:Y:S05]  /*3230*/  BRA.U UP0, `(.L_x_42) ;  /* 0x0000001100007547 */ /* 0x000fea000b800000 */
[----:B------:R-:W2:Y:S01]  /*3240*/  S2UR UR7, SR_CgaCtaId ;  /* 0x00000000000779c3 */ /* 0x000ea20000008800 */
[----:B------:R-:W-:Y:S01]  /*3250*/  UMOV UR4, 0x40 ;  /* 0x0000004000047882 */ /* 0x000fe20000000000 */
[----:B------:R-:W-:Y:S01]  /*3260*/  NOP ;  /* 0x0000000000007918 */ /* 0x000fe20000000000 */
[----:B------:R-:W-:Y:S01]  /*3270*/  UMOV UR6, 0x400 ;  /* 0x0000040000067882 */ /* 0x000fe20000000000 */
[----:B--2---:R-:W-:Y:S02]  /*3280*/  ULEA UR5, UR7, UR4, 0x18 ;  /* 0x0000000407057291 */ /* 0x004fe4000f8ec0ff */
[----:B------:R-:W-:-:S07]  /*3290*/  ULEA UR6, UR7, UR6, 0x18 ;  /* 0x0000000607067291 */ /* 0x000fce000f8ec0ff */
[----:B------:R-:W2:Y:S02]  /*32a0*/  LDS.U8 R0, [UR5+0x1c] ;  /* 0x00001c05ff007984 */ /* 0x000ea40008000000 */
[----:B--2---:R-:W-:-:S13]  /*32b0*/  ISETP.NE.AND P0, PT, R0, RZ, PT ;  /* 0x000000ff0000720c */ /* 0x004fda0003f05270 */
[----:B------:R-:W-:Y:S05]  /*32c0*/  @P0 BRA `(.L_x_43) ;  /* 0x0000000000580947 */ /* 0x000fea0003800000 */
[----:B------:R-:W-:-:S13]  /*32d0*/  ELECT P0, URZ, PT ;  /* 0x0000000000ff782f */ /* 0x000fda0003800000 */
[----:B------:R-:W-:Y:S05]  /*32e0*/  @!P0 BRA `(.L_x_44) ;  /* 0x0000000000608947 */ /* 0x000fea0003800000 */
[----:B------:R-:W-:Y:S01]  /*32f0*/  UMOV UR4, 0x10 ;  /* 0x0000001000047882 */ /* 0x000fe20000000000 */
[----:B------:R-:W-:Y:S01]  /*3300*/  HFMA2 R0, -RZ, RZ, 0, 5.9604644775390625e-08 ;  /* 0x00000001ff007431 */ /* 0x000fe200000001ff */
[----:B------:R-:W-:-:S03]  /*3310*/  MOV R2, 0xffff ;  /* 0x0000ffff00027802 */ /* 0x000fc60000000f00 */
[----:B------:R-:W-:Y:S04]  /*3320*/  DEPBAR.LE SB2, 0x36 ;  /* 0x0000ad800000791a */ /* 0x000fe80000000000 */
[----:B------:R-:W2:Y:S02]  /*3330*/  UTCATOMSWS.FIND_AND_SET.ALIGN UP0, UR4, UR4 ;  /* 0x00000004000475e3 */ /* 0x000ea40008000800 */
[----:B--2---:R-:W-:Y:S01]  /*3340*/  MOV R3, UR4 ;  /* 0x0000000400037c02 */ /* 0x004fe20008000f00 */
[----:B------:R-:W-:Y:S06]  /*3350*/  BRA.U UP0, `(.L_x_45) ;  /* 0x0000000100187547 */ /* 0x000fec000b800000 */
.L_x_46:
[----:B------:R-:W-:Y:S05]  /*3360*/  NANOSLEEP 0x64 ;  /* 0x000000640000795d */ /* 0x000fea0003800000 */
[----:B------:R-:W-:-:S05]  /*3370*/  UMOV UR4, 0x10 ;  /* 0x0000001000047882 */ /* 0x000fca0000000000 */
[----:B------:R-:W-:Y:S04]  /*3380*/  DEPBAR.LE SB2, 0x36 ;  /* 0x0000ad800000791a */ /* 0x000fe80000000000 */
[----:B------:R-:W2:Y:S02]  /*3390*/  UTCATOMSWS.FIND_AND_SET.ALIGN UP0, UR4, UR4 ;  /* 0x00000004000475e3 */ /* 0x000ea40008000800 */
[----:B--2---:R-:W-:Y:S01]  /*33a0*/  MOV R3, UR4 ;  /* 0x0000000400037c02 */ /* 0x004fe20008000f00 */
[----:B------:R-:W-:Y:S05]  /*33b0*/  BRA.U !UP0, `(.L_x_46) ;  /* 0xfffffffd08e87547 */ /* 0x000fea000b83ffff */
.L_x_45:
[-C--:B------:R-:W-:Y:S02]  /*33c0*/  SHF.L.U32 R2, R2, R3.reuse, RZ ;  /* 0x0000000302027219 */ /* 0x080fe400000006ff */
[----:B------:R-:W-:Y:S01]  /*33d0*/  SHF.L.U32 R0, R0, R3, RZ ;  /* 0x0000000300007219 */ /* 0x000fe200000006ff */
[----:B------:R-:W-:Y:S02]  /*33e0*/  IMAD.SHL.U32 R3, R3, 0x20, RZ ;  /* 0x0000002003037824 */ /* 0x000fe400078e00ff */
[----:B------:R2:W-:Y:S04]  /*33f0*/  ATOMS.OR RZ, [UR5+0x14], R2 ;  /* 0x00001402ffff798c */ /* 0x0005e8000b000005 */
[----:B------:R2:W-:Y:S04]  /*3400*/  ATOMS.OR RZ, [UR5+0x18], R0 ;  /* 0x00001800ffff798c */ /* 0x0005e8000b000005 */
[----:B------:R2:W-:Y:S01]  /*3410*/  STS [UR6+0xe0], R3 ;  /* 0x0000e003ff007988 */ /* 0x0005e20008000806 */
[----:B------:R-:W-:Y:S05]  /*3420*/  BRA `(.L_x_44) ;  /* 0x0000000000107947 */ /* 0x000fea0003800000 */
.L_x_43:
[----:B------:R-:W-:Y:S02]  /*3430*/  MOV R0, 0xffffffff ;  /* 0xffffffff00007802 */ /* 0x000fe40000000f00 */
[----:B------:R-:W-:-:S03]  /*3440*/  MOV R2, 0x3470 ;  /* 0x0000347000027802 */ /* 0x000fc60000000f00 */
[----:B------:R2:W-:Y:S04]  /*3450*/  STS [UR6+0xe0], R0 ;  /* 0x0000e000ff007988 */ /* 0x0005e80008000806 */
[----:B-12--5:R-:W-:Y:S05]  /*3460*/  CALL.REL.NOINC `($__internal_1_$__cuda_sm10x_tcgen05_guardrail_trap_phase_invalid_during_alloc) ;  /* 0x0000006c00087944 */ /* 0x026fea0003c00000 */
.L_x_44:
[----:B------:R-:W-:Y:S05]  /*3470*/  WARPSYNC.ALL ;  /* 0x0000000000007948 */ /* 0x000fea0003800000 */
[----:B------:R-:W3:Y:S01]  /*3480*/  S2UR UR4, SR_CgaCtaId ;  /* 0x00000000000479c3 */ /* 0x000ee20000008800 */
[----:B------:R-:W-:Y:S01]  /*3490*/  UMOV UR24, 0x400 ;  /* 0x0000040000187882 */ /* 0x000fe20000000000 */
[----:B------:R-:W-:-:S06]  /*34a0*/  NOP ;  /* 0x0000000000007918 */ /* 0x000fcc0000000000 */
[----:B------:R-:W-:Y:S06]  /*34b0*/  BAR.ARV 0x6, 0xa0 ;  /* 0x0182800000007b1d */ /* 0x000fec0000002000 */
[----:B------:R-:W4:Y:S01]  /*34c0*/  LDCU UR6, c[0x0][0x390] ;  /* 0x00007200ff0677ac */ /* 0x000f220008000800 */
[----:B------:R-:W-:Y:S01]  /*34d0*/  IMAD.MOV.U32 R8, RZ, RZ, 0x1 ;  /* 0x00000001ff087424 */ /* 0x000fe200078e00ff */
[----:B------:R-:W2:Y:S01]  /*34e0*/  LDCU UR7, c[0x0][0x390] ;  /* 0x00007200ff0777ac */ /* 0x000ea20008000800 */
[----:B------:R-:W-:Y:S01]  /*34f0*/  UMOV UR27, URZ ;  /* 0x000000ff001b7c82 */ /* 0x000fe20008000000 */
[----:B------:R-:W-:Y:S01]  /*3500*/  UMOV UR23, URZ ;  /* 0x000000ff00177c82 */ /* 0x000fe20008000000 */
[----:B---3--:R-:W-:Y:S01]  /*3510*/  ULEA UR24, UR4, UR24, 0x18 ;  /* 0x0000001804187291 */ /* 0x008fe2000f8ec0ff */
[----:B------:R-:W-:Y:S01]  /*3520*/  UMOV UR44, 0x0 ;  /* 0x00000000002c7882 */ /* 0x000fe20000000000 */
[----:B------:R-:W-:-:S02]  /*3530*/  UMOV UR45, 0x4218910 ;  /* 0x04218910002d7882 */ /* 0x000fc40000000000 */
[----:B------:R-:W-:Y:S02]  /*3540*/  UIADD3 UR4, UPT, UPT, UR24, 0x8800, URZ ;  /* 0x0000880018047890 */ /* 0x000fe4000fffe0ff */
[----:B------:R-:W-:Y:S02]  /*3550*/  UIADD3 UR5, UPT, UPT, UR24, 0x18800, URZ ;  /* 0x0001880018057890 */ /* 0x000fe4000fffe0ff */
[----:B----4-:R-:W-:Y:S01]  /*3560*/  UIADD3 UR6, UPT, UPT, UR6, 0x3f, URZ ;  /* 0x0000003f06067890 */ /* 0x010fe2000fffe0ff */
[----:B------:R-:W3:Y:S01]  /*3570*/  LDS R9, [UR24+0xe0] ;  /* 0x0000e018ff097984 */ /* 0x000ee20008000800 */
[----:B------:R-:W-:Y:S02]  /*3580*/  USHF.R.U32.HI UR25, URZ, 0x4, UR4 ;  /* 0x00000004ff197899 */ /* 0x000fe40008011604 */
[----:B------:R-:W-:Y:S02]  /*3590*/  USHF.R.S32.HI UR29, URZ, 0x1f, UR6 ;  /* 0x0000001fff1d7899 */ /* 0x000fe40008011406 */
[----:B------:R-:W-:-:S02]  /*35a0*/  USHF.R.U32.HI UR4, URZ, 0x4, UR5 ;  /* 0x00000004ff047899 */ /* 0x000fc40008011605 */
[----:B------:R-:W-:Y:S02]  /*35b0*/  ULEA.HI UR29, UR29, UR6, URZ, 0x6 ;  /* 0x000000061d1d7291 */ /* 0x000fe4000f8f30ff */
[----:B------:R-:W-:Y:S02]  /*35c0*/  UIADD3 UR46, UPT, UPT, UR24, 0x98, URZ ;  /* 0x00000098182e7890 */ /* 0x000fe4000fffe0ff */
[----:B------:R-:W-:Y:S02]  /*35d0*/  USHF.R.S32.HI UR29, URZ, 0x6, UR29 ;  /* 0x00000006ff1d7899 */ /* 0x000fe4000801141d */
[----:B------:R-:W-:Y:S02]  /*35e0*/  ULOP3.LUT UR25, UR25, 0x3fff, URZ, 0xc0, !UPT ;  /* 0x00003fff19197892 */ /* 0x000fe4000f8ec0ff */
[----:B------:R-:W-:Y:S02]  /*35f0*/  UISETP.LT.AND UP0, UPT, UR29, 0x1, UPT ;  /* 0x000000011d00788c */ /* 0x000fe4000bf01270 */
[----:B------:R-:W-:-:S02]  /*3600*/  ULOP3.LUT UR4, UR4, 0x3fff, URZ, 0xc0, !UPT ;  /* 0x00003fff04047892 */ /* 0x000fc4000f8ec0ff */
[----:B------:R-:W-:Y:S01]  /*3610*/  USEL UR47, UR29, 0x1, !UP0 ;  /* 0x000000011d2f7887 */ /* 0x000fe2000c000000 */
[----:B------:R-:W-:Y:S01]  /*3620*/  UMOV UR42, 0x0 ;  /* 0x00000000002a7882 */ /* 0x000fe20000000000 */
[----:B------:R-:W-:Y:S01]  /*3630*/  UMOV UR43, 0x4218910 ;  /* 0x04218910002b7882 */ /* 0x000fe20000000000 */
[----:B------:R-:W-:Y:S01]  /*3640*/  UMOV UR40, 0x0 ;  /* 0x0000000000287882 */ /* 0x000fe20000000000 */
[----:B------:R-:W-:Y:S01]  /*3650*/  UMOV UR41, 0x4218910 ;  /* 0x0421891000297882 */ /* 0x000fe20000000000 */
[----:B------:R-:W-:Y:S01]  /*3660*/  UMOV UR38, 0x0 ;  /* 0x0000000000267882 */ /* 0x000fe20000000000 */
[----:B-1----:R-:W-:Y:S01]  /*3670*/  UMOV UR39, 0x4218910 ;  /* 0x0421891000277882 */ /* 0x002fe20000000000 */
[----:B------:R-:W-:Y:S01]  /*3680*/  UMOV UR36, 0x0 ;  /* 0x0000000000247882 */ /* 0x000fe20000000000 */
[----:B------:R-:W-:Y:S01]  /*3690*/  UMOV UR37, 0x4218910 ;  /* 0x0421891000257882 */ /* 0x000fe20000000000 */
[----:B------:R-:W-:Y:S02]  /*36a0*/  UPRMT UR46, URZ, 0x654, UR46 ;  /* 0x00000654ff2e7896 */ /* 0x000fe4000800002e */
[----:B------:R-:W-:-:S02]  /*36b0*/  ULOP3.LUT UR25, UR25, 0x2000000, URZ, 0xfc, !UPT ;  /* 0x0200000019197892 */ /* 0x000fc4000f8efcff */
[----:B------:R-:W-:Y:S02]  /*36c0*/  ULOP3.LUT UR26, UR4, 0x2000000, URZ, 0xfc, !UPT ;  /* 0x02000000041a7892 */ /* 0x000fe4000f8efcff */
[----:B------:R-:W-:Y:S02]  /*36d0*/  UIADD3 UR47, UPT, UPT, -UR47, URZ, URZ ;  /* 0x000000ff2f2f7290 */ /* 0x000fe4000fffe1ff */
[----:B--2---:R-:W-:Y:S01]  /*36e0*/  UISETP.GE.AND UP4, UPT, UR7, 0x1, UPT ;  /* 0x000000010700788c */ /* 0x004fe2000bf86270 */
[----:B------:R-:W-:Y:S01]  /*36f0*/  UMOV UR34, 0x0 ;  /* 0x0000000000227882 */ /* 0x000fe20000000000 */
[C---:B---3--:R-:W-:Y:S01]  /*3700*/  VIADD R3, R9.reuse, 0x80 ;  /* 0x0000008009037836 */ /* 0x048fe20000000000 */
[----:B------:R-:W-:Y:S01]  /*3710*/  LOP3.LUT R2, R9, 0xffff, RZ, 0xc0, !PT ;  /* 0x0000ffff09027812 */ /* 0x000fe200078ec0ff */
[----:B------:R-:W-:Y:S01]  /*3720*/  UMOV UR35, 0x4218910 ;  /* 0x0421891000237882 */ /* 0x000fe20000000000 */
[----:B------:R-:W-:Y:S01]  /*3730*/  UMOV UR32, 0x0 ;  /* 0x0000000000207882 */ /* 0x000fe20000000000 */
[----:B------:R-:W-:Y:S01]  /*3740*/  UMOV UR33, 0x4218910 ;  /* 0x0421891000217882 */ /* 0x000fe20000000000 */
[----:B------:R-:W-:Y:S01]  /*3750*/  LOP3.LUT R3, R3, 0xffff, RZ, 0xc0, !PT ;  /* 0x0000ffff03037812 */ /* 0x000fe200078ec0ff */
[----:B------:R-:W-:Y:S01]  /*3760*/  UMOV UR30, 0x0 ;  /* 0x00000000001e7882 */ /* 0x000fe20000000000 */
[----:B------:R-:W-:-:S03]  /*3770*/  UMOV UR31, 0x4218910 ;  /* 0x04218910001f7882 */ /* 0x000fc60000000000 */
[----:B------:R1:W-:Y:S02]  /*3780*/  STL.64 [R1], R2 ;  /* 0x0000000201007387 */ /* 0x0003e40000100a00 */
[----:B-1----:R-:W-:-:S07]  /*3790*/  CS2R R2, SRZ ;  /* 0x0000000000027805 */ /* 0x002fce000001ff00 */
.L_x_53:
[----:B-1----:R-:W-:-:S04]  /*37a0*/  SHF.L.U32 R5, R3, 0x1f, RZ ;  /* 0x0000001f03057819 */ /* 0x002fc800000006ff */
[----:B------:R-:W1:Y:S02]  /*37b0*/  SYNCS.PHASECHK.TRANS64.TRYWAIT P0, [UR24+0x90], R5 ;  /* 0x00009005ff0075a7 */ /* 0x000e640008001118 */
[----:B-12---:R-:W-:Y:S05]  /*37c0*/  @!P0 BRA `(.L_x_47) ;  /* 0x0000006000548947 */ /* 0x006fea0003800000 */
.L_x_138:
[----:B-1----:R-:W1:Y:S01]  /*37d0*/  LDS.128 R4, [UR24+0xd0] ;  /* 0x0000d018ff047984 */ /* 0x002e620008000c00 */
[----:B------:R-:W-:Y:S01]  /*37e0*/  ULEA UR28, UR27, UR24, 0x3 ;  /* 0x000000181b1c7291 */ /* 0x000fe2000f8e18ff */
[----:B------:R-:W-:Y:S01]  /*37f0*/  SHF.L.U32 R0, R8, 0x1f, RZ ;  /* 0x0000001f08007819 */ /* 0x000fe200000006ff */
[----:B------:R-:W-:Y:S01]  /*3800*/  @!PT LDS RZ, [RZ] ;  /* 0x00000000fffff984 */ /* 0x000fe20000000800 */
[----:B------:R-:W-:Y:S01]  /*3810*/  @!PT LDS RZ, [RZ] ;  /* 0x00000000fffff984 */ /* 0x000fe20000000800 */
[----:B------:R-:W-:Y:S01]  /*3820*/  @!PT LDS RZ, [RZ] ;  /* 0x00000000fffff984 */ /* 0x000fe20000000800 */
[----:B------:R-:W-:Y:S01]  /*3830*/  @!PT LDS RZ, [RZ] ;  /* 0x00000000fffff984 */ /* 0x000fe20000000800 */
[----:B------:R2:W-:Y:S06]  /*3840*/  MEMBAR.ALL.CTA ;  /* 0x0000000000007992 */ /* 0x0005ec0000008000 */
[----:B--2---:R-:W2:Y:S02]  /*3850*/  FENCE.VIEW.ASYNC.S ;  /* 0x00000000000073c6 */ /* 0x004ea40000000000 */
[----:B--2---:R-:W-:Y:S01]  /*3860*/  SYNCS.ARRIVE.TRANS64.RED.A1T0 RZ, [UR46], RZ ;  /* 0x000000ffffff79a7 */ /* 0x004fe2000810042e */
[----:B------:R-:W2:Y:S01]  /*3870*/  SYNCS.PHASECHK.TRANS64.TRYWAIT P0, [UR28+0xb0], R0 ;  /* 0x0000b000ff0075a7 */ /* 0x000ea2000800111c */
[----:B-1----:R-:W-:Y:S01]  /*3880*/  LOP3.LUT P3, RZ, R6, 0x1, RZ, 0xc0, !PT ;  /* 0x0000000106ff7812 */ /* 0x002fe2000786c0ff */
[----:B--2---:R-:W-:-:S12]  /*3890*/  @!P0 BRA `(.L_x_48) ;  /* 0x0000006000388947 */ /* 0x004fd80003800000 */
.L_x_140:
[----:B------:R-:W-:Y:S05]  /*38a0*/  BRA.U !UP4, `(.L_x_49) ;  /* 0x000000050c547547 */ /* 0x000fea000b800000 */
[----:B-1----:R-:W-:Y:S01]  /*38b0*/  IMAD.U32 R0, RZ, RZ, UR27 ;  /* 0x0000001bff007e24 */ /* 0x002fe2000f8e00ff */
[----:B------:R-:W-:-:S04]  /*38c0*/  ULEA UR4, UR23, UR24, 0x3 ;  /* 0x0000001817047291 */ /* 0x000fc8000f8e18ff */
[----:B------:R-:W-:Y:S02]  /*38d0*/  LEA R4, R0, R1, 0x2 ;  /* 0x0000000100047211 */ /* 0x000fe400078e10ff */
[----:B------:R-:W-:-:S04]  /*38e0*/  SHF.L.U32 R0, R2, 0x1f, RZ ;  /* 0x0000001f02007819 */ /* 0x000fc800000006ff */
[----:B------:R-:W5:Y:S01]  /*38f0*/  LDL R4, [R4] ;  /* 0x0000000004047983 */ /* 0x000f620000100800 */
[----:B------:R1:W2:Y:S01]  /*3900*/  SYNCS.PHASECHK.TRANS64.TRYWAIT P2, [UR4], R0 ;  /* 0x00000000ff0075a7 */ /* 0x0002a20008041104 */
[----:B------:R-:W-:Y:S01]  /*3910*/  UPLOP3.LUT UP2, UPT, UPT, UPT, UPT, 0x40, 0x4 ;  /* 0x000000000004789c */ /* 0x000fe20003f4e870 */
[----:B------:R-:W-:Y:S01]  /*3920*/  UMOV UR22, UR47 ;  /* 0x0000002f00167c82 */ /* 0x000fe20008000000 */
[----:B------:R-:W-:Y:S01]  /*3930*/  UMOV UR21, UR29 ;  /* 0x0000001d00157c82 */ /* 0x000fe20008000000 */
[----:B------:R-:W-:-:S08]  /*3940*/  UMOV UR5, UR23 ;  /* 0x0000001700057c82 */ /* 0x000fd00008000000 */
.L_x_52:
[----:B------:R-:W-:Y:S02]  /*3950*/  UIADD3 UR22, UPT, UPT, UR22, 0x1, URZ ;  /* 0x0000000116167890 */ /* 0x000fe4000fffe0ff */
[----:B------:R-:W-:Y:S02]  /*3960*/  ULEA UR20, UR5, UR24, 0x3 ;  /* 0x0000001805147291 */ /* 0x000fe4000f8e18ff */
[----:B------:R-:W-:Y:S01]  /*3970*/  UISETP.NE.AND UP3, UPT, UR22, URZ, UPT ;  /* 0x000000ff1600728c */ /* 0x000fe2000bf65270 */
[----:B--23--:R-:W-:Y:S10]  /*3980*/  @P2 BRA `(.L_x_50) ;  /* 0x00000000000c2947 */ /* 0x00cff40003800000 */
[----:B------:R-:W-:Y:S04]  /*3990*/  SHF.L.U32 R5, R2, 0x1f, RZ ;  /* 0x0000001f02057819 */ /* 0x000fe800000006ff */
[----:B------:R-:W2:Y:S02]  /*39a0*/  SYNCS.PHASECHK.TRANS64.TRYWAIT P0, [UR20], R5 ;  /* 0x00000005ff0075a7 */ /* 0x000ea40008001114 */
[----:B--2---:R-:W-:Y:S05]  /*39b0*/  @!P0 BRA `(.L_x_51) ;  /* 0x0000006000088947 */ /* 0x004fea0003800000 */
.L_x_50:
[----:B------:R-:W-:Y:S01]  /*39c0*/  UISETP.NE.AND UP0, UPT, UR21, 0x1, UPT ;  /* 0x000000011500788c */ /* 0x000fe2000bf05270 */
[----:B------:R-:W-:Y:S01]  /*39d0*/  PLOP3.LUT P2, PT, PT, PT, PT, 0x80, 0x8 ;  /* 0x000000000008781c */ /* 0x000fe20003f4f070 */
[----:B------:R-:W-:Y:S01]  /*39e0*/  UIADD3 UR4, UPT, UPT, UR5, 0x1, URZ ;  /* 0x0000000105047890 */ /* 0x000fe2000fffe0ff */
[----:B------:R-:W-:Y:S03]  /*39f0*/  ELECT P1, URZ, PT ;  /* 0x0000000000ff782f */ /* 0x000fe60003820000 */
[----:B------:R-:W-:Y:S01]  /*3a00*/  UISETP.NE.AND UP1, UPT, UR4, 0x4, UPT ;  /* 0x000000040400788c */ /* 0x000fe2000bf25270 */
[----:B------:R-:W-:Y:S01]  /*3a10*/  PLOP3.LUT P0, PT, PT, PT, UP0, 0x80, 0x8 ;  /* 0x000000000008781c */ /* 0x000fe20003f0f008 */
[----:B------:R-:W-:Y:S02]  /*3a20*/  ULEA UR18, UR5, UR26, 0xb ;  /* 0x0000001a05127291 */ /* 0x000fe4000f8e58ff */
[----:B------:R-:W-:Y:S02]  /*3a30*/  USEL UR6, URZ, 0x1, UP1 ;  /* 0x00000001ff067887 */ /* 0x000fe40008800000 */
[----:B------:R-:W-:Y:S02]  /*3a40*/  USEL UR23, UR4, URZ, UP1 ;  /* 0x000000ff04177287 */ /* 0x000fe40008800000 */
[----:B------:R-:W-:Y:S02]  /*3a50*/  ULEA UR16, UR5, UR25, 0xa ;  /* 0x0000001905107291 */ /* 0x000fe4000f8e50ff */
[----:B------:R-:W-:Y:S01]  /*3a60*/  @UP0 ULEA UR4, UR23, UR24, 0x3 ;  /* 0x0000001817040291 */ /* 0x000fe2000f8e18ff */
[----:B------:R-:W-:Y:S01]  /*3a70*/  LOP3.LUT R2, R2, UR6, RZ, 0x3c, !PT ;  /* 0x0000000602027c12 */ /* 0x000fe2000f8e3cff */
[----:B------:R-:W-:Y:S01]  /*3a80*/  UIADD3 UR8, UPT, UPT, UR18, 0x40, URZ ;  /* 0x0000004012087890 */ /* 0x000fe2000fffe0ff */
[----:B-----5:R-:W-:Y:S01]  /*3a90*/  @P1 R2UR.BROADCAST UR6, R4 ;  /* 0x00000000040612ca */ /* 0x020fe200008e0000 */
[----:B------:R-:W-:Y:S01]  /*3aa0*/  UIADD3 UR12, UPT, UPT, UR18, 0x80, URZ ;  /* 0x00000080120c7890 */ /* 0x000fe2000fffe0ff */
[----:B-1----:R-:W-:Y:S01]  /*3ab0*/  @P0 SHF.L.U32 R0, R2, 0x1f, RZ ;  /* 0x0000001f02000819 */ /* 0x002fe200000006ff */
[----:B------:R-:W-:Y:S02]  /*3ac0*/  UIADD3 UR10, UPT, UPT, UR18, 0xc0, URZ ;  /* 0x000000c0120a7890 */ /* 0x000fe4000fffe0ff */
[----:B------:R-:W-:Y:S01]  /*3ad0*/  UIADD3 UR21, UPT, UPT, UR21, -0x1, URZ ;  /* 0xffffffff15157890 */ /* 0x000fe2000fffe0ff */
[----:B------:R3:W4:Y:S01]  /*3ae0*/  @P0 SYNCS.PHASECHK.TRANS64.TRYWAIT P2, [UR4], R0 ;  /* 0x00000000ff0005a7 */ /* 0x0007220008041104 */
[----:B------:R-:W-:Y:S11]  /*3af0*/  ELECT P0, URZ, PT ;  /* 0x0000000000ff782f */ /* 0x000ff60003800000 */
[----:B------:R-:W-:Y:S02]  /*3b00*/  @!UPT UIADD3 URZ, UPT, UPT, URZ, URZ, URZ ;  /* 0x000000fffffff290 */ /* 0x000fe4000fffe0ff */
[C---:B------:R-:W-:Y:S01]  /*3b10*/  @P0 R2UR.BROADCAST UR15, R4.reuse ;  /* 0x00000000040f02ca */ /* 0x040fe200008e0000 */
[----:B------:R-:W-:Y:S01]  /*3b20*/  UIADD3 UR4, UPT, UPT, UR16, 0x40, URZ ;  /* 0x0000004010047890 */ /* 0x000fe2000fffe0ff */
[----:B------:R-:W-:Y:S11]  /*3b30*/  ELECT P0, URZ, PT ;  /* 0x0000000000ff782f */ /* 0x000ff60003800000 */
[----:B------:R-:W-:Y:S02]  /*3b40*/  @!UPT UIADD3 URZ, UPT, UPT, URZ, URZ, URZ ;  /* 0x000000fffffff290 */ /* 0x000fe4000fffe0ff */
[C---:B------:R-:W-:Y:S02]  /*3b50*/  @P0 R2UR.BROADCAST UR14, R4.reuse ;  /* 0x00000000040e02ca */ /* 0x040fe400008e0000 */
[----:B------:R-:W-:Y:S01]  /*3b60*/  ELECT P0, URZ, PT ;  /* 0x0000000000ff782f */ /* 0x000fe20003800000 */
[----:B------:R-:W-:Y:S01]  /*3b70*/  UMOV UR19, 0x20004020 ;  /* 0x2000402000137882 */ /* 0x000fe20000000000 */
[----:B------:R-:W-:Y:S01]  /*3b80*/  UMOV UR17, 0x20004020 ;  /* 0x2000402000117882 */ /* 0x000fe20000000000 */
[----:B------:R-:W-:Y:S01]  /*3b90*/  UMOV UR9, 0x20004020 ;  /* 0x2000402000097882 */ /* 0x000fe20000000000 */
[----:B------:R1:W-:Y:S01]  /*3ba0*/  UTCHMMA gdesc[UR16], gdesc[UR18], tmem[UR6], tmem[UR44], idesc[UR45], UP2 ;  /* 0x00ff2c12100075ea */ /* 0x0003e20009000006 */
[----:B------:R-:W-:Y:S01]  /*3bb0*/  UPLOP3.LUT UP2, UPT, UPT, UPT, UPT, 0x80, 0x8 ;  /* 0x000000000008789c */ /* 0x000fe20003f4f070 */
[----:B------:R-:W-:Y:S01]  /*3bc0*/  UMOV UR5, 0x20004020 ;  /* 0x2000402000057882 */ /* 0x000fe20000000000 */
[----:B------:R-:W-:Y:S01]  /*3bd0*/  UMOV UR13, 0x20004020 ;  /* 0x20004020000d7882 */ /* 0x000fe20000000000 */
[----:B------:R2:W-:Y:S01]  /*3be0*/  UTCHMMA gdesc[UR4], gdesc[UR8], tmem[UR15], tmem[UR42], idesc[UR43], UPT ;  /* 0x00ff2a08040075ea */ /* 0x0005e2000b80000f */
[----:B------:R-:W-:Y:S01]  /*3bf0*/  UMOV UR7, 0x20004020 ;  /* 0x2000402000077882 */ /* 0x000fe20000000000 */
[----:B------:R-:W-:Y:S01]  /*3c00*/  UMOV UR11, 0x20004020 ;  /* 0x20004020000b7882 */ /* 0x000fe20000000000 */
[----:B-1----:R-:W-:Y:S02]  /*3c10*/  UIADD3 UR6, UPT, UPT, UR16, 0x80, URZ ;  /* 0x0000008010067890 */ /* 0x002fe4000fffe0ff */
[C---:B------:R-:W-:Y:S02]  /*3c20*/  @P0 R2UR.BROADCAST UR19, R4.reuse ;  /* 0x00000000041302ca */ /* 0x040fe400008e0000 */
[----:B------:R-:W-:Y:S11]  /*3c30*/  ELECT P0, URZ, PT ;  /* 0x0000000000ff782f */ /* 0x000ff60003800000 */
[----:B------:R-:W-:Y:S02]  /*3c40*/  @!UPT UIADD3 URZ, UPT, UPT, URZ, URZ, URZ ;  /* 0x000000fffffff290 */ /* 0x000fe4000fffe0ff */
[C---:B------:R-:W-:Y:S02]  /*3c50*/  @P0 R2UR.BROADCAST UR17, R4.reuse ;  /* 0x00000000041102ca */ /* 0x040fe400008e0000 */
[----:B------:R-:W-:Y:S01]  /*3c60*/  ELECT P0, URZ, PT ;  /* 0x0000000000ff782f */ /* 0x000fe20003800000 */
[----:B--2---:R-:W-:Y:S02]  /*3c70*/  UIADD3 UR4, UPT, UPT, UR16, 0xc0, URZ ;  /* 0x000000c010047890 */ /* 0x004fe4000fffe0ff */
[----:B------:R-:W-:Y:S01]  /*3c80*/  UIADD3 UR8, UPT, UPT, UR18, 0x100, URZ ;  /* 0x0000010012087890 */ /* 0x000fe2000fffe0ff */
[----:B------:R1:W-:Y:S01]  /*3c90*/  UTCHMMA gdesc[UR6], gdesc[UR12], tmem[UR14], tmem[UR40], idesc[UR41], UPT ;  /* 0x00ff280c060075ea */ /* 0x0003e2000b80000e */
[----:B------:R-:W-:Y:S05]  /*3ca0*/  UMOV UR15, 0x20004020 ;  /* 0x20004020000f7882 */ /* 0x000fea0000000000 */
[----:B------:R2:W-:Y:S01]  /*3cb0*/  UTCHMMA gdesc[UR4], gdesc[UR10], tmem[UR19], tmem[UR38], idesc[UR39], UPT ;  /* 0x00ff260a040075ea */ /* 0x0005e2000b800013 */
[----:B-1----:R-:W-:Y:S02]  /*3cc0*/  UIADD3 UR6, UPT, UPT, UR16, 0x100, URZ ;  /* 0x0000010010067890 */ /* 0x002fe4000fffe0ff */
[----:B------:R-:W-:Y:S02]  /*3cd0*/  UIADD3 UR14, UPT, UPT, UR18, 0x140, URZ ;  /* 0x00000140120e7890 */ /* 0x000fe4000fffe0ff */
[----:B------:R-:W-:Y:S02]  /*3ce0*/  UIADD3 UR12, UPT, UPT, UR18, 0x180, URZ ;  /* 0x00000180120c7890 */ /* 0x000fe4000fffe0ff */
[----:B--2---:R-:W-:Y:S01]  /*3cf0*/  UIADD3 UR4, UPT, UPT, UR16, 0x140, URZ ;  /* 0x0000014010047890 */ /* 0x004fe2000fffe0ff */
[C---:B------:R-:W-:Y:S02]  /*3d00*/  @P0 R2UR.BROADCAST UR19, R4.reuse ;  /* 0x00000000041302ca */ /* 0x040fe400008e0000 */
[----:B------:R-:W-:Y:S01]  /*3d10*/  ELECT P0, URZ, PT ;  /* 0x0000000000ff782f */ /* 0x000fe20003800000 */
[----:B------:R1:W-:Y:S01]  /*3d20*/  UTCHMMA gdesc[UR6], gdesc[UR8], tmem[UR17], tmem[UR36], idesc[UR37], UPT ;  /* 0x00ff2408060075ea */ /* 0x0003e2000b800011 */
[----:B------:R-:W-:Y:S09]  /*3d30*/  UIADD3 UR10, UPT, UPT, UR18, 0x1c0, URZ ;  /* 0x000001c0120a7890 */ /* 0x000ff2000fffe0ff */
[----:B------:R2:W-:Y:S01]  /*3d40*/  UTCHMMA gdesc[UR4], gdesc[UR14], tmem[UR19], tmem[UR34], idesc[UR35], UPT ;  /* 0x00ff220e040075ea */ /* 0x0005e2000b800013 */
[----:B-1----:R-:W-:Y:S01]  /*3d50*/  UIADD3 UR8, UPT, UPT, UR16, 0x180, URZ ;  /* 0x0000018010087890 */ /* 0x002fe2000fffe0ff */
[C---:B------:R-:W-:Y:S02]  /*3d60*/  @P0 R2UR.BROADCAST UR17, R4.reuse ;  /* 0x00000000041102ca */ /* 0x040fe400008e0000 */
[----:B------:R-:W-:Y:S01]  /*3d70*/  ELECT P0, URZ, PT ;  /* 0x0000000000ff782f */ /* 0x000fe20003800000 */
[----:B------:R-:W-:Y:S02]  /*3d80*/  UIADD3 UR6, UPT, UPT, UR16, 0x1c0, URZ ;  /* 0x000001c010067890 */ /* 0x000fe4000fffe0ff */
[----:B--2---:R-:W-:Y:S10]  /*3d90*/  UIADD3 UR4, UPT, UPT, UR20, 0x20, URZ ;  /* 0x0000002014047890 */ /* 0x004ff4000fffe0ff */
[----:B------:R-:W-:Y:S01]  /*3da0*/  @P0 R2UR.BROADCAST UR14, R4 ;  /* 0x00000000040e02ca */ /* 0x000fe200008e0000 */
[----:B------:R-:W-:Y:S01]  /*3db0*/  UMOV UR5, UR23 ;  /* 0x0000001700057c82 */ /* 0x000fe20008000000 */
[----:B------:R3:W-:Y:S11]  /*3dc0*/  UTCHMMA gdesc[UR8], gdesc[UR12], tmem[UR17], tmem[UR32], idesc[UR33], UPT ;  /* 0x00ff200c080075ea */ /* 0x0007f6000b800011 */
[----:B------:R3:W-:Y:S01]  /*3dd0*/  UTCHMMA gdesc[UR6], gdesc[UR10], tmem[UR14], tmem[UR30], idesc[UR31], UPT ;  /* 0x00ff1e0a060075ea */ /* 0x0007e2000b80000e */
[----:B------:R3:W-:Y:S01]  /*3de0*/  UTCBAR [UR4], URZ ;  /* 0x000000ff040073e9 */ /* 0x0007e200080000ff */
[----:B----4-:R-:W-:Y:S05]  /*3df0*/  BRA.U UP3, `(.L_x_52) ;  /* 0xfffffff903d47547 */ /* 0x010fea000b83ffff */
.L_x_49:
[----:B---3--:R-:W-:Y:S01]  /*3e00*/  UIADD3 UR4, UPT, UPT, UR27, 0x1, URZ ;  /* 0x000000011b047890 */ /* 0x008fe2000fffe0ff */
[----:B------:R-:W-:Y:S01]  /*3e10*/  LOP3.LUT R3, R3, 0x1, RZ, 0x3c, !PT ;  /* 0x0000000103037812 */ /* 0x000fe200078e3cff */
[----:B------:R-:W-:Y:S02]  /*3e20*/  UIADD3 UR5, UPT, UPT, UR28, 0xa0, URZ ;  /* 0x000000a01c057890 */ /* 0x000fe4000fffe0ff */
[----:B------:R-:W-:-:S04]  /*3e30*/  UISETP.NE.AND UP0, UPT, UR4, 0x2, UPT ;  /* 0x000000020400788c */ /* 0x000fc8000bf05270 */
[----:B------:R-:W-:Y:S02]  /*3e40*/  USEL UR6, URZ, 0x1, UP0 ;  /* 0x00000001ff067887 */ /* 0x000fe40008000000 */
[----:B------:R-:W-:Y:S01]  /*3e50*/  USEL UR27, UR4, URZ, UP0 ;  /* 0x000000ff041b7287 */ /* 0x000fe20008000000 */
[----:B------:R2:W-:Y:S03]  /*3e60*/  UTCBAR [UR5], URZ ;  /* 0x000000ff050073e9 */ /* 0x0005e600080000ff */
[----:B------:R-:W-:Y:S01]  /*3e70*/  LOP3.LUT R8, R8, UR6, RZ, 0x3c, !PT ;  /* 0x0000000608087c12 */ /* 0x000fe2000f8e3cff */
[----:B------:R-:W-:Y:S07]  /*3e80*/  @P3 BRA `(.L_x_53) ;  /* 0xfffffff800443947 */ /* 0x000fee000383ffff */
[----:B------:R-:W3:Y:S01]  /*3e90*/  S2UR UR6, SR_CgaCtaId ;  /* 0x00000000000679c3 */ /* 0x000ee20000008800 */
[----:B------:R-:W-:Y:S01]  /*3ea0*/  ELECT P0, URZ, PT ;  /* 0x0000000000ff782f */ /* 0x000fe20003800000 */
[----:B-1----:R-:W-:Y:S01]  /*3eb0*/  IMAD.MOV.U32 R0, RZ, RZ, 0x1 ;  /* 0x00000001ff007424 */ /* 0x002fe200078e00ff */
[----:B------:R-:W-:Y:S01]  /*3ec0*/  UIADD3 UR24, UPT, UPT, UR24, 0xb0, URZ ;  /* 0x000000b018187890 */ /* 0x000fe2000fffe0ff */
[----:B------:R-:W-:Y:S01]  /*3ed0*/  SHF.L.U32 R3, R8, 0x1f, RZ ;  /* 0x0000001f08037819 */ /* 0x000fe200000006ff */
[----:B------:R-:W-:-:S03]  /*3ee0*/  UMOV UR4, 0x40 ;  /* 0x0000004000047882 */ /* 0x000fc60000000000 */
[----:B------:R-:W-:Y:S01]  /*3ef0*/  UVIRTCOUNT.DEALLOC.SMPOOL 0x80 ;  /* 0x000000800000784c */ /* 0x000fe20000000000 */
[----:B---3--:R-:W-:Y:S02]  /*3f00*/  ULEA UR6, UR6, UR4, 0x18 ;  /* 0x0000000406067291 */ /* 0x008fe4000f8ec0ff */
[----:B------:R-:W-:-:S07]  /*3f10*/  ULEA UR4, UR27, UR24, 0x3 ;  /* 0x000000181b047291 */ /* 0x000fce000f8e18ff */
[----:B------:R1:W-:Y:S02]  /*3f20*/  @P0 STS.U8 [UR6+0x1c], R0 ;  /* 0x00001c00ff000988 */ /* 0x0003e40008000006 */
[----:B------:R-:W3:Y:S02]  /*3f30*/  SYNCS.PHASECHK.TRANS64.TRYWAIT P0, [UR4], R3 ;  /* 0x00000003ff0075a7 */ /* 0x000ee40008001104 */
[----:B-1-3--:R-:W-:Y:S05]  /*3f40*/  @!P0 BRA `(.L_x_54) ;  /* 0x0000005800bc8947 */ /* 0x00afea0003800000 */
.L_x_143:
[----:B------:R-:W-:-:S04]  /*3f50*/  UIADD3 UR4, UPT, UPT, UR27, 0x1, URZ ;  /* 0x000000011b047890 */ /* 0x000fc8000fffe0ff */
[----:B------:R-:W-:-:S04]  /*3f60*/  UISETP.NE.AND UP0, UPT, UR4, 0x2, UPT ;  /* 0x000000020400788c */ /* 0x000fc8000bf05270 */
[----:B--2---:R-:W-:Y:S02]  /*3f70*/  USEL UR5, URZ, 0x1, UP0 ;  /* 0x00000001ff057887 */ /* 0x004fe40008000000 */
[----:B------:R-:W-:-:S04]  /*3f80*/  USEL UR4, UR4, URZ, UP0 ;  /* 0x000000ff04047287 */ /* 0x000fc80008000000 */
[----:B------:R-:W-:Y:S01]  /*3f90*/  ULEA UR4, UR4, UR24, 0x3 ;  /* 0x0000001804047291 */ /* 0x000fe2000f8e18ff */
[----:B-1----:R-:W-:-:S04]  /*3fa0*/  LOP3.LUT R3, R8, UR5, RZ, 0x3c, !PT ;  /* 0x0000000508037c12 */ /* 0x002fc8000f8e3cff */
[----:B------:R-:W-:-:S04]  /*3fb0*/  SHF.L.U32 R3, R3, 0x1f, RZ ;  /* 0x0000001f03037819 */ /* 0x000fc800000006ff */
[----:B------:R-:W1:Y:S02]  /*3fc0*/  SYNCS.PHASECHK.TRANS64.TRYWAIT P0, [UR4], R3 ;  /* 0x00000003ff0075a7 */ /* 0x000e640008001104 */
[----:B-1----:R-:W-:Y:S05]  /*3fd0*/  @!P0 BRA `(.L_x_55) ;  /* 0x0000005800b08947 */ /* 0x002fea0003800000 */
.L_x_145:
[----:B------:R-:W-:Y:S01]  /*3fe0*/  NOP ;  /* 0x0000000000007918 */ /* 0x000fe20000000000 */
[----:B-1----:R-:W1:Y:S01]  /*3ff0*/  LDS R0, [UR6+0x14] ;  /* 0x00001406ff007984 */ /* 0x002e620008000800 */
[----:B------:R-:W-:Y:S01]  /*4000*/  LOP3.LUT R2, R9, 0xffff, RZ, 0xc0, !PT ;  /* 0x0000ffff09027812 */ /* 0x000fe200078ec0ff */
[----:B------:R-:W-:Y:S02]  /*4010*/  IMAD.MOV.U32 R3, RZ, RZ, 0xffff ;  /* 0x0000ffffff037424 */ /* 0x000fe400078e00ff */
[----:B------:R-:W-:Y:S01]  /*4020*/  IMAD.MOV.U32 R5, RZ, RZ, 0x1 ;  /* 0x00000001ff057424 */ /* 0x000fe200078e00ff */
[----:B------:R-:W-:-:S04]  /*4030*/  SHF.R.U32.HI R2, RZ, 0x5, R2 ;  /* 0x00000005ff027819 */ /* 0x000fc80000011602 */
[-C--:B------:R-:W-:Y:S02]  /*4040*/  SHF.L.U32 R3, R3, R2.reuse, RZ ;  /* 0x0000000203037219 */ /* 0x080fe400000006ff */
[----:B------:R-:W-:Y:S02]  /*4050*/  SHF.L.U32 R5, R5, R2, RZ ;  /* 0x0000000205057219 */ /* 0x000fe400000006ff */
[----:B-1----:R-:W-:-:S04]  /*4060*/  LOP3.LUT R0, R0, R3, RZ, 0xc0, !PT ;  /* 0x0000000300007212 */ /* 0x002fc800078ec0ff */
[----:B------:R-:W-:-:S13]  /*4070*/  ISETP.NE.AND P0, PT, R0, R3, PT ;  /* 0x000000030000720c */ /* 0x000fda0003f05270 */
[----:B------:R-:W-:Y:S05]  /*4080*/  @P0 BRA `(.L_x_56) ;  /* 0x00000000005c0947 */ /* 0x000fea0003800000 */
[----:B------:R-:W1:Y:S02]  /*4090*/  LDS R0, [UR6+0x18] ;  /* 0x00001806ff007984 */ /* 0x000e640008000800 */
[----:B-1----:R-:W-:-:S04]  /*40a0*/  LOP3.LUT R0, R0, R5, RZ, 0xc0, !PT ;  /* 0x0000000500007212 */ /* 0x002fc800078ec0ff */
[----:B------:R-:W-:-:S13]  /*40b0*/  ISETP.NE.AND P0, PT, R0, R5, PT ;  /* 0x000000050000720c */ /* 0x000fda0003f05270 */
[----:B------:R-:W-:Y:S05]  /*40c0*/  @P0 BRA `(.L_x_57) ;  /* 0x0000000000400947 */ /* 0x000fea0003800000 */
[----:B------:R-:W-:Y:S01]  /*40d0*/  R2UR UR4, R3 ;  /* 0x00000000030472ca */ /* 0x000fe200000e0000 */
[----:B------:R-:W1:Y:S01]  /*40e0*/  S2R R2, SR_LANEID ;  /* 0x0000000000027919 */ /* 0x000e620000000000 */
[----:B------:R-:W-:-:S04]  /*40f0*/  LOP3.LUT R5, RZ, R5, RZ, 0x33, !PT ;  /* 0x00000005ff057212 */ /* 0x000fc800078e33ff */
[----:B------:R-:W2:Y:S07]  /*4100*/  REDUX UR7, R5 ;  /* 0x00000000050773c4 */ /* 0x000eae0000000000 */
[----:B------:R-:W-:-:S03]  /*4110*/  ULOP3.LUT UR5, URZ, UR4, URZ, 0x33, !UPT ;  /* 0x00000004ff057292 */ /* 0x000fc6000f8e33ff */
[----:B------:R-:W-:Y:S02]  /*4120*/  VOTEU.ANY UR4, UPT, PT ;  /* 0x0000000000047886 */ /* 0x000fe400038e0100 */
[----:B------:R-:W-:Y:S01]  /*4130*/  UFLO.U32 UR4, UR4 ;  /* 0x00000004000472bd */ /* 0x000fe200080e0000 */
[----:B------:R-:W-:-:S04]  /*4140*/  IMAD.U32 R0, RZ, RZ, UR5 ;  /* 0x00000005ff007e24 */ /* 0x000fc8000f8e00ff */
[----:B------:R-:W3:Y:S02]  /*4150*/  REDUX UR8, R0 ;  /* 0x00000000000873c4 */ /* 0x000ee40000000000 */
[----:B------:R4:W-:Y:S01]  /*4160*/  UTCATOMSWS.AND URZ, UR5 ;  /* 0x0000000500ff79e3 */ /* 0x0009e20008000000 */
[----:B-1----:R-:W-:Y:S01]  /*4170*/  ISETP.EQ.U32.AND P0, PT, R2, UR4, PT ;  /* 0x0000000402007c0c */ /* 0x002fe2000bf02070 */
[----:B--2---:R-:W-:Y:S02]  /*4180*/  IMAD.U32 R2, RZ, RZ, UR7 ;  /* 0x00000007ff027e24 */ /* 0x004fe4000f8e00ff */
[----:B---3--:R-:W-:-:S10]  /*4190*/  IMAD.U32 R3, RZ, RZ, UR8 ;  /* 0x00000008ff037e24 */ /* 0x008fd4000f8e00ff */
[----:B------:R4:W-:Y:S04]  /*41a0*/  @P0 ATOMS.AND RZ, [UR6+0x14], R3 ;  /* 0x00001403ffff098c */ /* 0x0009e8000a800006 */
[----:B------:R4:W-:Y:S01]  /*41b0*/  @P0 ATOMS.AND RZ, [UR6+0x18], R2 ;  /* 0x00001802ffff098c */ /* 0x0009e2000a800006 */
[----:B------:R-:W-:Y:S05]  /*41c0*/  BRA `(.L_x_58) ;  /* 0x0000000000147947 */ /* 0x000fea0003800000 */
.L_x_57:
[----:B------:R-:W-:Y:S02]  /*41d0*/  MOV R2, 0x41f0 ;  /* 0x000041f000027802 */ /* 0x000fe40000000f00 */
[----:B-----5:R-:W-:Y:S05]  /*41e0*/  CALL.REL.NOINC `($__internal_0_$__cuda_sm10x_tcgen05_guardrail_trap_col_being_dealloced_not_returned_by_alloc) ;  /* 0x0000005c009c7944 */ /* 0x020fea0003c00000 */
[----:B------:R-:W-:Y:S05]  /*41f0*/  BRA `(.L_x_58) ;  /* 0x0000000000087947 */ /* 0x000fea0003800000 */
.L_x_56:
[----:B------:R-:W-:Y:S02]  /*4200*/  MOV R2, 0x4220 ;  /* 0x0000422000027802 */ /* 0x000fe40000000f00 */
[----:B-----5:R-:W-:Y:S05]  /*4210*/  CALL.REL.NOINC `($__internal_2_$__cuda_sm10x_tcgen05_guardrail_trap_unallocated_columns_being_dealloced) ;  /* 0x0000005c00a87944 */ /* 0x020fea0003c00000 */
.L_x_58:
[----:B------:R-:W-:Y:S01]  /*4220*/  NOP ;  /* 0x0000000000007918 */ /* 0x000fe20000000000 */
[----:B----4-:R-:W-:Y:S05]  /*4230*/  EXIT ;  /* 0x000000000000794d */ /* 0x010fea0003800000 */
.L_x_42:
[----:B------:R-:W2:Y:S01]  /*4240*/  LDCU UR5, c[0x0][0x384] ;  /* 0x00007080ff0577ac */ /* 0x000ea20008000800 */
[----:B------:R-:W-:Y:S02]  /*4250*/  UISETP.NE.OR UP0, UPT, UR18, 0x3, !UP3 ;  /* 0x000000031200788c */ /* 0x000fe4000df05670 */
[----:B--2---:R-:W-:-:S07]  /*4260*/  UIADD3 UR5, UPT, UPT, UR5, 0x7f, URZ ;  /* 0x0000007f05057890 */ /* 0x004fce000fffe0ff */
[----:B------:R-:W-:Y:S05]  /*4270*/  BRA.U UP0, `(.L_x_59) ;  /* 0x0000001500807547 */ /* 0x000fea000b800000 */
[----:B------:R-:W-:Y:S01]  /*4280*/  USHF.R.S32.HI UR4, URZ, 0x1f, UR5 ;  /* 0x0000001fff047899 */ /* 0x000fe20008011405 */
[----:B------:R-:W2:Y:S01]  /*4290*/  S2UR UR12, SR_CgaCtaId ;  /* 0x00000000000c79c3 */ /* 0x000ea20000008800 */
[----:B------:R-:W3:Y:S01]  /*42a0*/  LDCU UR50, c[0x0][0x370] ;  /* 0x00006e00ff3277ac */ /* 0x000ee20008000800 */
[----:B------:R-:W-:Y:S01]  /*42b0*/  R2UR UR55, R62 ;  /* 0x000000003e3772ca */ /* 0x000fe200000e0000 */
[----:B------:R-:W-:Y:S01]  /*42c0*/  IMAD.MOV.U32 R10, RZ, RZ, 0x1 ;  /* 0x00000001ff0a7424 */ /* 0x000fe200078e00ff */
[----:B------:R-:W-:Y:S01]  /*42d0*/  R2UR UR54, R63 ;  /* 0x000000003f3672ca */ /* 0x000fe200000e0000 */
[----:B------:R-:W-:Y:S01]  /*42e0*/  ULEA.HI UR4, UR4, UR5, URZ, 0x7 ;  /* 0x0000000504047291 */ /* 0x000fe2000f8f38ff */
[----:B------:R-:W-:Y:S01]  /*42f0*/  IMAD.MOV.U32 R8, RZ, RZ, RZ ;  /* 0x000000ffff087224 */ /* 0x000fe200078e00ff */
[----:B------:R-:W3:Y:S01]  /*4300*/  LDCU.128 UR44, c[0x0][0xb10] ;  /* 0x00016200ff2c77ac */ /* 0x000ee20008000c00 */
[----:B------:R-:W4:Y:S01]  /*4310*/  LDC.64 R14, c[0x0][0x348] ;  /* 0x0000d200ff0e7b82 */ /* 0x000f220000000a00 */
[----:B------:R-:W-:Y:S01]  /*4320*/  USHF.R.S32.HI UR40, URZ, 0x7, UR4 ;  /* 0x00000007ff287899 */ /* 0x000fe20008011404 */
[----:B------:R-:W1:Y:S05]  /*4330*/  LDCU UR48, c[0x0][0x374] ;  /* 0x00006e80ff3077ac */ /* 0x000e6a0008000800 */
[----:B------:R-:W-:Y:S01]  /*4340*/  IMAD.U32 R2, RZ, RZ, UR40 ;  /* 0x00000028ff027e24 */ /* 0x000fe2000f8e00ff */
[----:B------:R-:W2:Y:S04]  /*4350*/  LDCU.64 UR4, c[0x0][0x888] ;  /* 0x00011100ff0477ac */ /* 0x000ea80008000a00 */
[----:B------:R-:W-:Y:S01]  /*4360*/  IABS R0, R2 ;  /* 0x0000000200007213 */ /* 0x000fe20000000000 */
[----:B------:R-:W1:Y:S03]  /*4370*/  LDCU.64 UR42, c[0x0][0x890] ;  /* 0x00011200ff2a77ac */ /* 0x000e660008000a00 */
[----:B------:R-:W-:Y:S01]  /*4380*/  R2UR UR38, R0 ;  /* 0x00000000002672ca */ /* 0x000fe200000e0000 */
[----:B------:R-:W4:Y:S01]  /*4390*/  LDCU UR30, c[0x0][0xb0c] ;  /* 0x00016180ff1e77ac */ /* 0x000f220008000800 */
[----:B------:R-:W4:Y:S01]  /*43a0*/  LDCU UR64, c[0x0][0xb20] ;  /* 0x00016400ff4077ac */ /* 0x000f220008000800 */
[----:B------:R-:W4:Y:S10]  /*43b0*/  LDCU UR41, c[0x0][0x388] ;  /* 0x00007100ff2977ac */ /* 0x000f340008000800 */
[----:B------:R-:W4:Y:S01]  /*43c0*/  I2F.RP R3, UR38 ;  /* 0x0000002600037d06 */ /* 0x000f220008209400 */
[----:B--2---:R-:W-:Y:S01]  /*43d0*/  UISETP.NE.U32.AND UP0, UPT, UR4, URZ, UPT ;  /* 0x000000ff0400728c */ /* 0x004fe2000bf05070 */
[----:B------:R-:W2:Y:S03]  /*43e0*/  LDCU UR4, c[0x0][0xb30] ;  /* 0x00016600ff0477ac */ /* 0x000ea60008000800 */
[----:B------:R-:W-:Y:S01]  /*43f0*/  UISETP.NE.AND.EX UP0, UPT, UR5, URZ, UPT, UP0 ;  /* 0x000000ff0500728c */ /* 0x000fe2000bf05300 */
[----:B------:R-:W-:Y:S01]  /*4400*/  UMOV UR31, 0x400 ;  /* 0x00000400001f7882 */ /* 0x000fe20000000000 */
[----:B---3--:R-:W-:-:S02]  /*4410*/  UIMAD.WIDE.U32 UR8, UR50, UR44, URZ ;  /* 0x0000002c320872a5 */ /* 0x008fc4000f8e00ff */
[----:B-1----:R-:W-:Y:S01]  /*4420*/  UIMAD.WIDE.U32 UR10, UR48, UR47, URZ ;  /* 0x0000002f300a72a5 */ /* 0x002fe2000f8e00ff */
[----:B------:R-:W-:Y:S01]  /*4430*/  UMOV UR6, URZ ;  /* 0x000000ff00067c82 */ /* 0x000fe20008000000 */
[----:B----4-:R-:W1:Y:S01]  /*4440*/  MUFU.RCP R0, R3 ;  /* 0x0000000300007308 */ /* 0x010e620000001000 */
[----:B------:R-:W-:Y:S02]  /*4450*/  ULEA UR31, UR12, UR31, 0x18 ;  /* 0x0000001f0c1f7291 */ /* 0x000fe4000f8ec0ff */
[----:B------:R-:W-:Y:S02]  /*4460*/  UP2UR UR62, UPR, URZ, 0x1 ;  /* 0x00000001ff3e7883 */ /* 0x000fe40008000000 */
[----:B------:R-:W-:Y:S02]  /*4470*/  UISETP.NE.AND UP0, UPT, UR39, 0x1, UPT ;  /* 0x000000012700788c */ /* 0x000fe4000bf05270 */
[----:B------:R-:W-:Y:S02]  /*4480*/  UISETP.NE.U32.AND UP0, UPT, UR42, URZ, UPT ;  /* 0x000000ff2a00728c */ /* 0x000fe4000bf05070 */
[----:B------:R-:W-:-:S02]  /*4490*/  UIADD3 UR58, UPT, UPT, UR31, 0x58, URZ ;  /* 0x000000581f3a7890 */ /* 0x000fc4000fffe0ff */
[----:B------:R-:W-:Y:S02]  /*44a0*/  UIADD3 UR56, UPT, UPT, UR31, 0x98, URZ ;  /* 0x000000981f387890 */ /* 0x000fe4000fffe0ff */
[----:B------:R-:W-:Y:S02]  /*44b0*/  UIADD3 UR33, UPT, UPT, UR31, 0x40, URZ ;  /* 0x000000401f217890 */ /* 0x000fe4000fffe0ff */
[----:B------:R-:W-:Y:S01]  /*44c0*/  UIADD3 UR25, UPT, UPT, UR31, 0x48, URZ ;  /* 0x000000481f197890 */ /* 0x000fe2000fffe0ff */
[----:B-1----:R-:W-:Y:S01]  /*44d0*/  VIADD R0, R0, 0xffffffe ;  /* 0x0ffffffe00007836 */ /* 0x002fe20000000000 */
[----:B------:R-:W-:Y:S02]  /*44e0*/  UIADD3 UR17, UPT, UPT, UR31, 0x50, URZ ;  /* 0x000000501f117890 */ /* 0x000fe4000fffe0ff */
[----:B------:R-:W-:Y:S01]  /*44f0*/  UISETP.GE.AND UP3, UPT, UR39, 0x1, UPT ;  /* 0x000000012700788c */ /* 0x000fe2000bf66270 */
[----:B------:R-:W-:Y:S02]  /*4500*/  UMOV UR53, UR9 ;  /* 0x0000000900357c82 */ /* 0x000fe40008000000 */
[----:B------:R-:W1:Y:S01]  /*4510*/  F2I.FTZ.U32.TRUNC.NTZ R0, R0 ;  /* 0x0000000000007305 */ /* 0x000e62000021f000 */
[----:B------:R-:W-:Y:S01]  /*4520*/  UMOV UR52, UR11 ;  /* 0x0000000b00347c82 */ /* 0x000fe20008000000 */
[----:B------:R-:W-:-:S02]  /*4530*/  UISETP.NE.AND UP3, UPT, UR30, 0x1, UPT ;  /* 0x000000011e00788c */ /* 0x000fc4000bf65270 */
[----:B------:R-:W-:Y:S02]  /*4540*/  UISETP.NE.AND.EX UP5, UPT, UR43, URZ, UPT, UP0 ;  /* 0x000000ff2b00728c */ /* 0x000fe4000bfa5300 */
[----:B------:R-:W-:Y:S01]  /*4550*/  UPLOP3.LUT UP2, UPT, UPT, UPT, UPT, 0x40, 0x4 ;  /* 0x000000000004789c */ /* 0x000fe20003f4e870 */
[----:B------:R-:W3:Y:S01]  /*4560*/  LDCU.64 UR22, c[0x0][0xb28] ;  /* 0x00016500ff1677ac */ /* 0x000ee20008000a00 */
[----:B------:R-:W-:Y:S02]  /*4570*/  UPRMT UR58, UR12, 0x654, UR58 ;  /* 0x000006540c3a7896 */ /* 0x000fe4000800003a */
[----:B------:R-:W-:Y:S01]  /*4580*/  UPRMT UR56, URZ, 0x654, UR56 ;  /* 0x00000654ff387896 */ /* 0x000fe20008000038 */
[----:B-1----:R-:W-:Y:S01]  /*4590*/  R2UR UR7, R0 ;  /* 0x00000000000772ca */ /* 0x002fe200000e0000 */
[----:B------:R-:W-:Y:S01]  /*45a0*/  UPRMT UR61, UR12, 0x654, UR33 ;  /* 0x000006540c3d7896 */ /* 0x000fe20008000021 */
[----:B------:R-:W-:Y:S01]  /*45b0*/  IABS R0, R2 ;  /* 0x0000000200007213 */ /* 0x000fe20000000000 */
[----:B------:R-:W-:Y:S01]  /*45c0*/  IMAD.MOV.U32 R2, RZ, RZ, 0x2000 ;  /* 0x00002000ff027424 */ /* 0x000fe200078e00ff */
[----:B------:R-:W-:-:S02]  /*45d0*/  UPRMT UR60, UR12, 0x654, UR25 ;  /* 0x000006540c3c7896 */ /* 0x000fc40008000019 */
[----:B------:R-:W-:Y:S01]  /*45e0*/  UPRMT UR59, UR12, 0x654, UR17 ;  /* 0x000006540c3b7896 */ /* 0x000fe20008000011 */
[----:B------:R-:W-:Y:S01]  /*45f0*/  IMAD.MOV R0, RZ, RZ, -R0 ;  /* 0x000000ffff007224 */ /* 0x000fe200078e0a00 */
[----:B------:R-:W-:Y:S02]  /*4600*/  USHF.R.U32.HI UR53, URZ, UR45, UR53 ;  /* 0x0000002dff357299 */ /* 0x000fe40008011635 */
[----:B------:R-:W-:Y:S02]  /*4610*/  USHF.R.U32.HI UR52, URZ, UR64, UR52 ;  /* 0x00000040ff347299 */ /* 0x000fe40008011634 */
[----:B------:R-:W-:Y:S01]  /*4620*/  R2UR UR57, R0 ;  /* 0x00000000003972ca */ /* 0x000fe200000e0000 */
[----:B------:R-:W-:Y:S02]  /*4630*/  UIADD3 UR5, UPT, UPT, URZ, -UR7, URZ ;  /* 0x80000007ff057290 */ /* 0x000fe4000fffe0ff */
[----:B------:R-:W-:Y:S02]  /*4640*/  UISETP.NE.AND UP3, UPT, UR46, 0x1, UPT ;  /* 0x000000012e00788c */ /* 0x000fe4000bf65270 */
[----:B------:R-:W-:-:S02]  /*4650*/  UIMAD UR5, UR5, UR38, URZ ;  /* 0x00000026050572a4 */ /* 0x000fc4000f8e02ff */
[----:B--2---:R-:W-:Y:S02]  /*4660*/  UISETP.NE.AND UP4, UPT, UR4, 0x1, UPT ;  /* 0x000000010400788c */ /* 0x004fe4000bf85270 */
[----:B------:R-:W-:Y:S02]  /*4670*/  UIMAD.WIDE.U32 UR6, UR7, UR5, UR6 ;  /* 0x00000005070672a5 */ /* 0x000fe4000f8e0006 */
[----:B------:R-:W-:Y:S02]  /*4680*/  UISETP.NE.AND UP0, UPT, UR41, URZ, UPT ;  /* 0x000000ff2900728c */ /* 0x000fe4000bf05270 */
[----:B------:R-:W-:-:S03]  /*4690*/  UISETP.NE.AND UP6, UPT, UR40, URZ, UPT ;  /* 0x000000ff2800728c */ /* 0x000fc6000bfc5270 */
[----:B---3--:R-:W-:-:S08]  /*46a0*/  UMOV UR51, UR7 ;  /* 0x0000000700337c82 */ /* 0x008fd00008000000 */
.L_x_70:
[----:B------:R-:W-:Y:S04]  /*46b0*/  SHF.L.U32 R3, R8, 0x1f, RZ ;  /* 0x0000001f08037819 */ /* 0x000fe800000006ff */
[----:B-1----:R-:W1:Y:S02]  /*46c0*/  SYNCS.PHASECHK.TRANS64.TRYWAIT P0, [UR31+0x90], R3 ;  /* 0x00009003ff0075a7 */ /* 0x002e64000800111f */
[----:B-1----:R-:W-:Y:S05]  /*46d0*/  @!P0 BRA `(.L_x_60) ;  /* 0x0000005400088947 */ /* 0x002fea0003800000 */
.L_x_147:
[----:B------:R-:W2:Y:S01]  /*46e0*/  LDS.128 R4, [UR31+0xd0] ;  /* 0x0000d01fff047984 */ /* 0x000ea20008000c00 */
[----:B------:R-:W-:Y:S01]  /*46f0*/  UISETP.GE.AND UP0, UPT, UR39, 0x1, UPT ;  /* 0x000000012700788c */ /* 0x000fe2000bf06270 */
[----:B------:R-:W-:Y:S01]  /*4700*/  @!PT LDS RZ, [RZ] ;  /* 0x00000000fffff984 */ /* 0x000fe20000000800 */
[----:B------:R-:W-:Y:S01]  /*4710*/  @!PT LDS RZ, [RZ] ;  /* 0x00000000fffff984 */ /* 0x000fe20000000800 */
[----:B------:R-:W-:Y:S01]  /*4720*/  @!PT LDS RZ, [RZ] ;  /* 0x00000000fffff984 */ /* 0x000fe20000000800 */
[----:B------:R-:W-:Y:S01]  /*4730*/  @!PT LDS RZ, [RZ] ;  /* 0x00000000fffff984 */ /* 0x000fe20000000800 */
[----:B------:R3:W-:Y:S06]  /*4740*/  MEMBAR.ALL.CTA ;  /* 0x0000000000007992 */ /* 0x0007ec0000008000 */
[----:B---3--:R-:W3:Y:S02]  /*4750*/  FENCE.VIEW.ASYNC.S ;  /* 0x00000000000073c6 */ /* 0x008ee40000000000 */
[----:B---3--:R-:W-:Y:S01]  /*4760*/  SYNCS.ARRIVE.TRANS64.RED.A1T0 RZ, [UR56], RZ ;  /* 0x000000ffffff79a7 */ /* 0x008fe20008100438 */
[----:B--2---:R-:W-:Y:S11]  /*4770*/  LOP3.LUT P0, RZ, R6, 0x1, RZ, 0xc0, !PT ;  /* 0x0000000106ff7812 */ /* 0x004ff6000780c0ff */
[----:B------:R-:W-:Y:S02]  /*4780*/  @!UPT UIADD3 URZ, UPT, UPT, URZ, URZ, URZ ;  /* 0x000000fffffff290 */ /* 0x000fe4000fffe0ff */
[----:B------:R-:W-:Y:S01]  /*4790*/  VOTEU.ANY UP3, P0 ;  /* 0x0000000000ff7886 */ /* 0x000fe20000060100 */
[----:B------:R-:W-:Y:S11]  /*47a0*/  PLOP3.LUT P0, PT, PT, PT, UP3, 0x80, 0x8 ;  /* 0x000000000008781c */ /* 0x000ff60003f0f038 */
[----:B------:R-:W-:Y:S02]  /*47b0*/  @!UPT UIADD3 URZ, UPT, UPT, URZ, URZ, URZ ;  /* 0x000000fffffff290 */ /* 0x000fe4000fffe0ff */
[----:B-1----:R-:W-:Y:S02]  /*47c0*/  @P0 MOV R3, R4 ;  /* 0x0000000400030202 */ /* 0x002fe40000000f00 */
[----:B------:R-:W-:Y:S02]  /*47d0*/  @P0 LOP3.LUT R0, R5, 0xffff, RZ, 0xc0, !PT ;  /* 0x0000ffff05000812 */ /* 0x000fe400078ec0ff */
[----:B------:R-:W-:Y:S02]  /*47e0*/  @P0 R2UR UR5, R3 ;  /* 0x00000000030502ca */ /* 0x000fe400000e0000 */
[----:B------:R-:W-:Y:S11]  /*47f0*/  @P0 R2UR UR4, R0 ;  /* 0x00000000000402ca */ /* 0x000ff600000e0000 */
[----:B------:R-:W-:Y:S02]  /*4800*/  @UP3 UMOV UR15, UR5 ;  /* 0x00000005000f3c82 */ /* 0x000fe40008000000 */
[----:B------:R-:W-:Y:S01]  /*4810*/  @UP3 UMOV UR14, UR4 ;  /* 0x00000004000e3c82 */ /* 0x000fe20008000000 */
[----:B------:R-:W-:Y:S05]  /*4820*/  BRA.U !UP0, `(.L_x_61) ;  /* 0x0000000108c07547 */ /* 0x000fea000b800000 */
[----:B------:R-:W-:Y:S02]  /*4830*/  UIMAD.WIDE.U32 UR8, UR14, UR47, URZ ;  /* 0x0000002f0e0872a5 */ /* 0x000fe4000f8e00ff */
[----:B------:R-:W-:Y:S02]  /*4840*/  UP2UR UR16, UPR, URZ, 0x4 ;  /* 0x00000004ff107883 */ /* 0x000fe40008000000 */
[----:B------:R-:W-:Y:S02]  /*4850*/  UISETP.NE.AND UP2, UPT, UR46, 0x1, UPT ;  /* 0x000000012e00788c */ /* 0x000fe4000bf45270 */
[----:B------:R-:W-:Y:S02]  /*4860*/  UIMAD.WIDE.U32 UR10, UR15, UR44, URZ ;  /* 0x0000002c0f0a72a5 */ /* 0x000fe4000f8e00ff */
[----:B------:R-:W-:Y:S02]  /*4870*/  USEL UR4, UR48, UR52, !UP2 ;  /* 0x0000003430047287 */ /* 0x000fe4000d000000 */
[----:B------:R-:W-:Y:S02]  /*4880*/  UISETP.NE.AND UP0, UPT, UR30, 0x1, UPT ;  /* 0x000000011e00788c */ /* 0x000fe4000bf05270 */
[----:B------:R-:W-:Y:S02]  /*4890*/  UP2UR UR21, UPR, URZ, 0x2 ;  /* 0x00000002ff157883 */ /* 0x000fe40008000000 */
[----:B------:R-:W-:Y:S02]  /*48a0*/  UISETP.NE.AND UP1, UPT, UR39, 0x1, UPT ;  /* 0x000000012700788c */ /* 0x000fe4000bf25270 */
[----:B------:R-:W-:Y:S02]  /*48b0*/  UIMAD.WIDE.U32 UR12, UR4, UR22, URZ ;  /* 0x00000016040c72a5 */ /* 0x000fe4000f8e00ff */
[----:B------:R-:W-:Y:S01]  /*48c0*/  USEL UR7, UR50, UR53, !UP0 ;  /* 0x0000003532077287 */ /* 0x000fe2000c000000 */
[----:B------:R-:W-:Y:S02]  /*48d0*/  UMOV UR5, UR9 ;  /* 0x0000000900057c82 */ /* 0x000fe40008000000 */
[----:B------:R-:W-:Y:S02]  /*48e0*/  USHF.R.U32.HI UR6, URZ, UR64, UR5 ;  /* 0x00000040ff067299 */ /* 0x000fe40008011605 */
[----:B------:R-:W-:Y:S02]  /*48f0*/  UIMAD.WIDE.U32 UR18, UR7, UR22, URZ ;  /* 0x00000016071272a5 */ /* 0x000fe4000f8e00ff */
[----:B------:R-:W-:Y:S02]  /*4900*/  USEL UR6, UR14, UR6, !UP2 ;  /* 0x000000060e067287 */ /* 0x000fe4000d000000 */
[----:B------:R-:W-:Y:S01]  /*4910*/  UISETP.NE.AND UP2, UPT, UR16, URZ, UPT ;  /* 0x000000ff1000728c */ /* 0x000fe2000bf45270 */
[----:B------:R-:W-:Y:S01]  /*4920*/  UMOV UR5, UR11 ;  /* 0x0000000b00057c82 */ /* 0x000fe20008000000 */
[----:B------:R-:W-:Y:S02]  /*4930*/  UIMAD.WIDE.U32 UR10, UR6, UR22, URZ ;  /* 0x00000016060a72a5 */ /* 0x000fe4000f8e00ff */
[----:B------:R-:W-:Y:S03]  /*4940*/  USHF.R.U32.HI UR8, URZ, UR45, UR5 ;  /* 0x0000002dff087299 */ /* 0x000fe60008011605 */
[----:B------:R-:W-:Y:S02]  /*4950*/  UMOV UR5, UR13 ;  /* 0x0000000d00057c82 */ /* 0x000fe40008000000 */
[----:B------:R-:W-:Y:S03]  /*4960*/  @UP1 USHF.R.U32.HI UR4, URZ, UR23, UR5 ;  /* 0x00000017ff041299 */ /* 0x000fe60008011605 */
[----:B------:R-:W-:Y:S01]  /*4970*/  UMOV UR5, UR19 ;  /* 0x0000001300057c82 */ /* 0x000fe20008000000 */
[----:B------:R-:W-:Y:S02]  /*4980*/  UIMAD UR4, UR39, UR4, URZ ;  /* 0x00000004270472a4 */ /* 0x000fe4000f8e02ff */
[----:B------:R-:W-:Y:S02]  /*4990*/  @UP1 USHF.R.U32.HI UR7, URZ, UR23, UR5 ;  /* 0x00000017ff071299 */ /* 0x000fe40008011605 */
[----:B------:R-:W-:Y:S02]  /*49a0*/  USEL UR5, UR15, UR8, !UP0 ;  /* 0x000000080f057287 */ /* 0x000fe4000c000000 */
[----:B------:R-:W-:Y:S02]  /*49b0*/  UIMAD UR8, UR39, UR7, URZ ;  /* 0x00000007270872a4 */ /* 0x000fe4000f8e02ff */
[----:B------:R-:W-:Y:S03]  /*49c0*/  UISETP.GE.AND UP0, UPT, UR6, UR4, UPT ;  /* 0x000000040600728c */ /* 0x000fe6000bf06270 */
[----:B------:R-:W-:Y:S01]  /*49d0*/  UMOV UR4, UR11 ;  /* 0x0000000b00047c82 */ /* 0x000fe20008000000 */
[----:B------:R-:W-:Y:S02]  /*49e0*/  UISETP.GE.OR UP0, UPT, UR5, UR8, UP0 ;  /* 0x000000080500728c */ /* 0x000fe40008706670 */
[----:B------:R-:W-:Y:S02]  /*49f0*/  USHF.R.U32.HI UR4, URZ, UR23, UR4 ;  /* 0x00000017ff047299 */ /* 0x000fe40008011604 */
[----:B------:R-:W-:Y:S02]  /*4a00*/  UIMAD.WIDE.U32 UR8, UR5, UR22, URZ ;  /* 0x00000016050872a5 */ /* 0x000fe4000f8e00ff */
[----:B------:R-:W-:Y:S04]  /*4a10*/  USEL UR10, UR6, UR4, !UP1 ;  /* 0x00000004060a7287 */ /* 0x000fe8000c800000 */
[----:B------:R-:W-:Y:S01]  /*4a20*/  UIADD3 UR11, UPT, UPT, -UR10, URZ, URZ ;  /* 0x000000ff0a0b7290 */ /* 0x000fe2000fffe1ff */
[----:B------:R-:W-:Y:S02]  /*4a30*/  @!UP0 UMOV UR4, UR9 ;  /* 0x0000000900048c82 */ /* 0x000fe40008000000 */
[----:B------:R-:W-:Y:S02]  /*4a40*/  @!UP0 USHF.R.U32.HI UR4, URZ, UR23, UR4 ;  /* 0x00000017ff048299 */ /* 0x000fe40008011604 */
[----:B------:R-:W-:Y:S02]  /*4a50*/  UIMAD UR8, UR39, UR11, UR6 ;  /* 0x0000000b270872a4 */ /* 0x000fe4000f8e0206 */
[----:B------:R-:W-:Y:S02]  /*4a60*/  @!UP0 USEL UR4, UR5, UR4, !UP1 ;  /* 0x0000000405048287 */ /* 0x000fe4000c800000 */
[----:B------:R-:W-:Y:S02]  /*4a70*/  UISETP.NE.AND UP1, UPT, UR21, URZ, UPT ;  /* 0x000000ff1500728c */ /* 0x000fe4000bf25270 */
[----:B------:R-:W-:Y:S02]  /*4a80*/  @!UP0 UIMAD UR8, UR7, UR8, UR4 ;  /* 0x00000008070882a4 */ /* 0x000fe4000f8e0204 */
[----:B------:R-:W-:Y:S02]  /*4a90*/  @!UP0 UIADD3 UR9, UPT, UPT, UR10, -UR4, URZ ;  /* 0x800000040a098290 */ /* 0x000fe4000fffe0ff */
[----:B------:R-:W-:Y:S02]  /*4aa0*/  UIADD3 UR4, UPT, UPT, -UR5, URZ, URZ ;  /* 0x000000ff05047290 */ /* 0x000fe4000fffe1ff */
[----:B------:R-:W-:Y:S02]  /*4ab0*/  UIADD3 UR7, UPT, UPT, -UR6, URZ, URZ ;  /* 0x000000ff06077290 */ /* 0x000fe4000fffe1ff */
[----:B------:R-:W-:Y:S02]  /*4ac0*/  @!UP0 UIMAD UR6, UR9, UR39, UR5 ;  /* 0x00000027090682a4 */ /* 0x000fe4000f8e0205 */
[----:B------:R-:W-:Y:S02]  /*4ad0*/  UIMAD UR15, UR30, UR4, UR15 ;  /* 0x000000041e0f72a4 */ /* 0x000fe4000f8e020f */
[----:B------:R-:W-:Y:S01]  /*4ae0*/  UIMAD UR4, UR46, UR7, UR14 ;  /* 0x000000072e0472a4 */ /* 0x000fe2000f8e020e */
[----:B------:R-:W-:Y:S02]  /*4af0*/  @!UP0 UMOV UR5, UR8 ;  /* 0x0000000800058c82 */ /* 0x000fe40008000000 */
[----:B------:R-:W-:Y:S02]  /*4b00*/  UIMAD UR15, UR5, UR30, UR15 ;  /* 0x0000001e050f72a4 */ /* 0x000fe4000f8e020f */
[----:B------:R-:W-:Y:S11]  /*4b10*/  UIMAD UR14, UR6, UR46, UR4 ;  /* 0x0000002e060e72a4 */ /* 0x000ff6000f8e0204 */
[----:B------:R-:W-:Y:S01]  /*4b20*/  @!UPT UIADD3 URZ, UPT, UPT, URZ, URZ, URZ ;  /* 0x000000fffffff290 */ /* 0x000fe2000fffe0ff */
.L_x_61:
[----:B------:R-:W1:Y:S01]  /*4b30*/  @!UP4 LDCU.128 UR8, c[0x0][0xb10] ;  /* 0x00016200ff08c7ac */ /* 0x000e620008000c00 */
[----:B------:R-:W-:Y:S04]  /*4b40*/  MOV R0, UR20 ;  /* 0x0000001400007c02 */ /* 0x000fe80008000f00 */
[----:B------:R-:W-:Y:S01]  /*4b50*/  IABS R0, R0 ;  /* 0x0000000000007213 */ /* 0x000fe20000000000 */
[----:B------:R-:W2:Y:S01]  /*4b60*/  @!UP4 LDCU UR5, c[0x0][0xb0c] ;  /* 0x00016180ff05c7ac */ /* 0x000ea20008000800 */
[----:B------:R-:W3:Y:S01]  /*4b70*/  @!UP4 LDCU UR4, c[0x0][0xb20] ;  /* 0x00016400ff04c7ac */ /* 0x000ee20008000800 */
[----:B-1----:R-:W-:Y:S04]  /*4b80*/  UIMAD.WIDE.U32 UR6, UR15, UR8, URZ ;  /* 0x000000080f0672a5 */ /* 0x002fe8000f8e00ff */
[----:B------:R-:W-:Y:S02]  /*4b90*/  @!UP4 USHF.R.U32.HI UR7, URZ, UR9, UR7 ;  /* 0x00000009ff07c299 */ /* 0x000fe40008011607 */
[----:B------:R-:W-:Y:S02]  /*4ba0*/  UIMAD.WIDE.U32 UR8, UR14, UR11, URZ ;  /* 0x0000000b0e0872a5 */ /* 0x000fe4000f8e00ff */
[----:B--2---:R-:W-:Y:S04]  /*4bb0*/  @!UP4 UISETP.NE.AND UP0, UPT, UR5, 0x1, UPT ;  /* 0x000000010500c88c */ /* 0x004fe8000bf05270 */
[----:B------:R-:W-:Y:S02]  /*4bc0*/  @!UP4 USEL UR7, UR15, UR7, !UP0 ;  /* 0x000000070f07c287 */ /* 0x000fe4000c000000 */
[----:B------:R-:W-:Y:S01]  /*4bd0*/  @!UP4 UISETP.NE.AND UP0, UPT, UR10, 0x1, UPT ;  /* 0x000000010a00c88c */ /* 0x000fe2000bf05270 */
[----:B------:R-:W-:Y:S02]  /*4be0*/  @!UP4 UMOV UR6, UR9 ;  /* 0x000000090006cc82 */ /* 0x000fe40008000000 */
[----:B---3--:R-:W-:Y:S04]  /*4bf0*/  @!UP4 USHF.R.U32.HI UR6, URZ, UR4, UR6 ;  /* 0x00000004ff06c299 */ /* 0x008fe80008011606 */
[----:B------:R-:W-:Y:S04]  /*4c00*/  @!UP4 USEL UR6, UR14, UR6, !UP0 ;  /* 0x000000060e06c287 */ /* 0x000fe8000c000000 */
[----:B------:R-:W-:Y:S02]  /*4c10*/  @!UP4 UIADD3 UR4, UPT, UPT, -UR7, UR6, URZ ;  /* 0x000000060704c290 */ /* 0x000fe4000fffe1ff */
[----:B------:R-:W-:Y:S02]  /*4c20*/  @!UP4 UIADD3 UR6, UPT, UPT, UR7, -UR6, URZ ;  /* 0x800000060706c290 */ /* 0x000fe4000fffe0ff */
[----:B------:R-:W-:Y:S02]  /*4c30*/  @!UP4 UIMAD UR15, UR4, UR5, UR15 ;  /* 0x00000005040fc2a4 */ /* 0x000fe4000f8e020f */
[----:B------:R-:W-:Y:S01]  /*4c40*/  @!UP4 UIMAD UR14, UR6, UR10, UR14 ;  /* 0x0000000a060ec2a4 */ /* 0x000fe2000f8e020e */
[----:B------:R-:W-:Y:S11]  /*4c50*/  BRA.U UP2, `(.L_x_62) ;  /* 0x0000000102107547 */ /* 0x000ff6000b800000 */
[----:B------:R-:W-:Y:S04]  /*4c60*/  MOV R3, UR63 ;  /* 0x0000003f00037c02 */ /* 0x000fe80008000f00 */
[----:B------:R-:W-:Y:S04]  /*4c70*/  SHF.L.U32 R12, R3, 0x1f, RZ ;  /* 0x0000001f030c7819 */ /* 0x000fe800000006ff */
[----:B------:R-:W1:Y:S02]  /*4c80*/  SYNCS.PHASECHK.TRANS64.TRYWAIT P1, [UR31+0x88], R12 ;  /* 0x0000880cff0075a7 */ /* 0x000e64000802111f */
[----:B-1----:R-:W-:Y:S05]  /*4c90*/  @!P1 BRA `(.L_x_63) ;  /* 0x0000004c00b09947 */ /* 0x002fea0003800000 */
.L_x_62:
[----:B------:R-:W-:Y:S01]  /*4ca0*/  UISETP.NE.AND UP2, UPT, UR41, URZ, UPT ;  /* 0x000000ff2900728c */ /* 0x000fe2000bf45270 */
[----:B------:R-:W-:Y:S01]  /*4cb0*/  R2UR UR4, R0 ;  /* 0x00000000000472ca */ /* 0x000fe200000e0000 */
[----:B------:R-:W-:Y:S01]  /*4cc0*/  USHF.L.U32 UR35, UR24, 0x6, URZ ;  /* 0x0000000618237899 */ /* 0x000fe200080006ff */
[----:B------:R-:W-:Y:S05]  /*4cd0*/  IMAD.U32 R0, RZ, RZ, UR41 ;  /* 0x00000029ff007e24 */ /* 0x000fea000f8e00ff */
[----:B------:R-:W-:Y:S04]  /*4ce0*/  IABS R9, R0 ;  /* 0x0000000000097213 */ /* 0x000fe80000000000 */
[----:B------:R-:W2:Y:S02]  /*4cf0*/  I2F.RP R16, R9 ;  /* 0x0000000900107306 */ /* 0x000ea40000209400 */
[----:B------:R-:W-:Y:S07]  /*4d00*/  UIMAD.WIDE.U32 UR6, UR51, UR4, URZ ;  /* 0x00000004330672a5 */ /* 0x000fee000f8e00ff */
[----:B------:R-:W-:Y:S02]  /*4d10*/  UMOV UR36, UR7 ;  /* 0x0000000700247c82 */ /* 0x000fe40008000000 */
[----:B------:R-:W-:Y:S04]  /*4d20*/  UIMAD UR4, UR36, UR57, UR4 ;  /* 0x00000039240472a4 */ /* 0x000fe8000f8e0204 */
[----:B------:R-:W-:Y:S01]  /*4d30*/  UISETP.GT.U32.AND UP0, UPT, UR38, UR4, UPT ;  /* 0x000000042600728c */ /* 0x000fe2000bf04070 */
[----:B--2---:R-:W2:Y:S10]  /*4d40*/  MUFU.RCP R0, R16 ;  /* 0x0000001000007308 */ /* 0x004eb40000001000 */
[----:B------:R-:W-:Y:S02]  /*4d50*/  @!UP0 UIADD3 UR4, UPT, UPT, UR4, -UR38, URZ ;  /* 0x8000002604048290 */ /* 0x000fe4000fffe0ff */
[----:B------:R-:W-:Y:S02]  /*4d60*/  @!UP0 UIADD3 UR36, UPT, UPT, UR36, 0x1, URZ ;  /* 0x0000000124248890 */ /* 0x000fe4000fffe0ff */
[----:B------:R-:W-:Y:S02]  /*4d70*/  UISETP.GE.U32.AND UP0, UPT, UR4, UR38, UPT ;  /* 0x000000260400728c */ /* 0x000fe4000bf06070 */
[----:B------:R-:W-:Y:S01]  /*4d80*/  ULOP3.LUT UR4, UR20, UR40, URZ, 0x3c, !UPT ;  /* 0x0000002814047292 */ /* 0x000fe2000f8e3cff */
[----:B--2---:R-:W-:Y:S04]  /*4d90*/  VIADD R11, R0, 0xffffffe ;  /* 0x0ffffffe000b7836 */ /* 0x004fe80000000000 */
[----:B------:R-:W1:Y:S04]  /*4da0*/  F2I.FTZ.U32.TRUNC.NTZ R13, R11 ;  /* 0x0000000b000d7305 */ /* 0x000e68000021f000 */
[----:B------:R-:W-:Y:S02]  /*4db0*/  @UP0 UIADD3 UR36, UPT, UPT, UR36, 0x1, URZ ;  /* 0x0000000124240890 */ /* 0x000fe4000fffe0ff */
[----:B------:R-:W-:Y:S01]  /*4dc0*/  UISETP.GE.AND UP0, UPT, UR4, URZ, UPT ;  /* 0x000000ff0400728c */ /* 0x000fe2000bf06270 */
[--C-:B-1----:R-:W-:Y:S10]  /*4dd0*/  IMAD.MOV R12, RZ, RZ, -R13.reuse ;  /* 0x000000ffff0c7224 */ /* 0x102ff400078e0a0d */
[----:B------:R-:W-:Y:S02]  /*4de0*/  @!UP0 UIADD3 UR36, UPT, UPT, -UR36, URZ, URZ ;  /* 0x000000ff24248290 */ /* 0x000fe4000fffe1ff */
[----:B------:R-:W-:Y:S01]  /*4df0*/  @!UP6 ULOP3.LUT UR36, URZ, UR40, URZ, 0x33, !UPT ;  /* 0x00000028ff24e292 */ /* 0x000fe2000f8e33ff */
[----:B------:R-:W-:Y:S02]  /*4e00*/  IMAD R3, R12, R9, RZ ;  /* 0x000000090c037224 */ /* 0x000fe400078e02ff */
[----:B------:R-:W-:Y:S01]  /*4e10*/  IMAD.MOV.U32 R12, RZ, RZ, RZ ;  /* 0x000000ffff0c7224 */ /* 0x000fe200078e00ff */
[----:B------:R-:W-:Y:S02]  /*4e20*/  ULOP3.LUT UR4, UR36, UR41, URZ, 0x3c, !UPT ;  /* 0x0000002924047292 */ /* 0x000fe4000f8e3cff */
[----:B------:R-:W-:Y:S01]  /*4e30*/  MOV R0, UR36 ;  /* 0x0000002400007c02 */ /* 0x000fe20008000f00 */
[----:B------:R-:W-:Y:S01]  /*4e40*/  IMAD.HI.U32 R13, R13, R3, R12 ;  /* 0x000000030d0d7227 */ /* 0x000fe200078e000c */
[----:B------:R-:W-:Y:S02]  /*4e50*/  UISETP.GE.AND UP0, UPT, UR4, URZ, UPT ;  /* 0x000000ff0400728c */ /* 0x000fe4000bf06270 */
[----:B------:R-:W-:Y:S01]  /*4e60*/  IABS R0, R0 ;  /* 0x0000000000007213 */ /* 0x000fe20000000000 */
[----:B------:R-:W-:Y:S04]  /*4e70*/  UIADD3 UR4, UPT, UPT, -UR36, URZ, URZ ;  /* 0x000000ff24047290 */ /* 0x000fe8000fffe1ff */
[----:B------:R-:W-:Y:S01]  /*4e80*/  IMAD.HI.U32 R13, R13, R0, RZ ;  /* 0x000000000d0d7227 */ /* 0x000fe200078e00ff */
[----:B------:R-:W-:Y:S03]  /*4e90*/  UIMAD UR4, UR40, UR4, UR20 ;  /* 0x00000004280472a4 */ /* 0x000fe6000f8e0214 */
[----:B------:R-:W-:Y:S01]  /*4ea0*/  IMAD.MOV R3, RZ, RZ, -R13 ;  /* 0x000000ffff037224 */ /* 0x000fe200078e0a0d */
[----:B------:R-:W-:Y:S03]  /*4eb0*/  USHF.L.U32 UR34, UR4, 0x7, URZ ;  /* 0x0000000704227899 */ /* 0x000fe600080006ff */
[C---:B------:R-:W-:Y:S05]  /*4ec0*/  IMAD R0, R9.reuse, R3, R0 ;  /* 0x0000000309007224 */ /* 0x040fea00078e0200 */
[----:B------:R-:W-:Y:S11]  /*4ed0*/  ISETP.GT.U32.AND P1, PT, R9, R0, PT ;  /* 0x000000000900720c */ /* 0x000ff60003f24070 */
[----:B------:R-:W-:Y:S02]  /*4ee0*/  @!UPT UIADD3 URZ, UPT, UPT, URZ, URZ, URZ ;  /* 0x000000fffffff290 */ /* 0x000fe4000fffe0ff */
[-C--:B------:R-:W-:Y:S01]  /*4ef0*/  @!P1 IADD3 R0, PT, PT, R0, -R9.reuse, RZ ;  /* 0x8000000900009210 */ /* 0x080fe20007ffe0ff */
[----:B------:R-:W-:Y:S01]  /*4f00*/  @!P1 VIADD R13, R13, 0x1 ;  /* 0x000000010d0d9836 */ /* 0x000fe20000000000 */
[----:B------:R-:W-:Y:S02]  /*4f10*/  ISETP.NE.U32.AND P1, PT, RZ, UR42, PT ;  /* 0x0000002aff007c0c */ /* 0x000fe4000bf25070 */
[----:B------:R-:W-:Y:S02]  /*4f20*/  ISETP.GE.U32.AND P2, PT, R0, R9, PT ;  /* 0x000000090000720c */ /* 0x000fe40003f46070 */
[----:B------:R-:W-:Y:S02]  /*4f30*/  ISETP.NE.AND.EX P1, PT, RZ, UR43, PT, P1 ;  /* 0x0000002bff007c0c */ /* 0x000fe4000bf25310 */
[----:B------:R-:W-:Y:S09]  /*4f40*/  SHF.L.U32 R9, R10, 0x1f, RZ ;  /* 0x0000001f0a097819 */ /* 0x000ff200000006ff */
[----:B------:R-:W-:Y:S04]  /*4f50*/  @P2 IADD3 R13, PT, PT, R13, 0x1, RZ ;  /* 0x000000010d0d2810 */ /* 0x000fe80007ffe0ff */
[----:B------:R-:W-:Y:S11]  /*4f60*/  R2UR UR37, R13 ;  /* 0x000000000d2572ca */ /* 0x000ff600000e0000 */
[----:B------:R-:W-:Y:S02]  /*4f70*/  @!UPT UIADD3 URZ, UPT, UPT, URZ, URZ, URZ ;  /* 0x000000fffffff290 */ /* 0x000fe4000fffe0ff */
[----:B------:R-:W-:Y:S02]  /*4f80*/  @!UP0 UIADD3 UR37, UPT, UPT, -UR37, URZ, URZ ;  /* 0x000000ff25258290 */ /* 0x000fe4000fffe1ff */
[----:B------:R-:W-:Y:S04]  /*4f90*/  @!UP2 ULOP3.LUT UR37, URZ, UR41, URZ, 0x33, !UPT ;  /* 0x00000029ff25a292 */ /* 0x000fe8000f8e33ff */
[----:B------:R-:W-:Y:S04]  /*4fa0*/  UIADD3 UR5, UPT, UPT, -UR37, URZ, URZ ;  /* 0x000000ff25057290 */ /* 0x000fe8000fffe1ff */
[----:B------:R-:W-:Y:S01]  /*4fb0*/  UIMAD UR36, UR41, UR5, UR36 ;  /* 0x00000005292472a4 */ /* 0x000fe2000f8e0224 */
[----:B------:R-:W-:Y:S11]  /*4fc0*/  BRA.U !UP5, `(.L_x_64) ;  /* 0x000000010d387547 */ /* 0x000ff6000b800000 */
[----:B------:R-:W-:Y:S01]  /*4fd0*/  UISETP.NE.AND UP1, UPT, UR62, URZ, UPT ;  /* 0x000000ff3e00728c */ /* 0x000fe2000bf25270 */
[----:B------:R-:W-:Y:S01]  /*4fe0*/  HFMA2 R0, -RZ, RZ, 0, 5.9604644775390625e-08 ;  /* 0x00000001ff007431 */ /* 0x000fe200000001ff */
[----:B------:R-:W1:Y:S01]  /*4ff0*/  LDCU.64 UR8, c[0x0][0x358] ;  /* 0x00006b00ff0877ac */ /* 0x000e620008000a00 */
[----:B------:R-:W-:Y:S03]  /*5000*/  IMAD.MOV.U32 R69, RZ, RZ, 0x1 ;  /* 0x00000001ff457424 */ /* 0x000fe600078e00ff */
[----:B------:R-:W-:Y:S05]  /*5010*/  PLOP3.LUT P2, PT, PT, PT, UP1, 0x80, 0x8 ;  /* 0x000000000008781c */ /* 0x000fea0003f4f018 */
[----:B------:R-:W2:Y:S01]  /*5020*/  @UP1 LDCU.64 UR4, c[0x0][0x888] ;  /* 0x00011100ff0417ac */ /* 0x000ea20008000a00 */
[----:B------:R-:W-:Y:S07]  /*5030*/  @UP1 UIMAD UR6, UR49, UR42, URZ ;  /* 0x0000002a310612a4 */ /* 0x000fee000f8e02ff */
[----:B------:R-:W-:Y:S01]  /*5040*/  @!P2 PRMT R69, R0, 0x7610, R69 ;  /* 0x000076100045a816 */ /* 0x000fe20000000045 */
[----:B--2---:R-:W-:Y:S06]  /*5050*/  @UP1 UIMAD.WIDE UR4, UR6, 0x4, UR4 ;  /* 0x00000004060418a5 */ /* 0x004fec000f8e0204 */
[----:B------:R-:W-:Y:S01]  /*5060*/  IMAD.U32 R12, RZ, RZ, UR4 ;  /* 0x00000004ff0c7e24 */ /* 0x000fe2000f8e00ff */
[----:B------:R-:W-:Y:S04]  /*5070*/  MOV R13, UR5 ;  /* 0x00000005000d7c02 */ /* 0x000fe80008000f00 */
[----:B------:R-:W2:Y:S01]  /*5080*/  @!UP1 LDCU UR4, c[0x0][0x880] ;  /* 0x00011000ff0497ac */ /* 0x000ea20008000800 */
[----:B-1---5:R1:W5:Y:S02]  /*5090*/  @P2 LDG.E R27, desc[UR8][R12.64] ;  /* 0x000000080c1b2981 */ /* 0x022364000c1e1900 */
[----:B-12---:R-:W-:Y:S07]  /*50a0*/  @!P2 IMAD.U32 R27, RZ, RZ, UR4 ;  /* 0x00000004ff1bae24 */ /* 0x006fee000f8e00ff */
.L_x_64:
[----:B-----5:R-:W-:Y:S01]  /*50b0*/  @!P1 FSETP.EQ.AND P3, PT, R27, RZ, PT ;  /* 0x000000ff1b00920b */ /* 0x020fe20003f62000 */
[----:B------:R-:W-:Y:S01]  /*50c0*/  @!UPT UIADD3 URZ, UPT, UPT, URZ, URZ, URZ ;  /* 0x000000fffffff290 */ /* 0x000fe2000fffe0ff */
[----:B------:R-:W-:Y:S11]  /*50d0*/  @!P1 BRA `(.L_x_65) ;  /* 0x0000000000149947 */ /* 0x000ff60003800000 */
[----:B------:R-:W-:Y:S02]  /*50e0*/  LOP3.LUT P1, RZ, R69, 0xff, RZ, 0xc0, !PT ;  /* 0x000000ff45ff7812 */ /* 0x000fe4000782c0ff */
[----:B------:R-:W-:Y:S04]  /*50f0*/  PLOP3.LUT P3, PT, PT, PT, UP1, 0x80, 0x8 ;  /* 0x000000000008781c */ /* 0x000fe80003f6f018 */
[----:B------:R-:W-:Y:S07]  /*5100*/  PLOP3.LUT P3, PT, P3, PT, PT, 0x8, 0x80 ;  /* 0x000000000080781c */ /* 0x000fee0001f6e170 */
[----:B------:R-:W-:Y:S11]  /*5110*/  @P1 FSETP.EQ.AND P3, PT, R27, RZ, PT ;  /* 0x000000ff1b00120b */ /* 0x000ff60003f62000 */
[----:B------:R-:W-:Y:S02]  /*5120*/  @!UPT UIADD3 URZ, UPT, UPT, URZ, URZ, URZ ;  /* 0x000000fffffff290 */ /* 0x000fe4000fffe0ff */
.L_x_65:
[----:B------:R-:W1:Y:S01]  /*5130*/  SYNCS.PHASECHK.TRANS64.TRYWAIT P1, [UR31+0x60], R9 ;  /* 0x00006009ff0075a7 */ /* 0x000e62000802111f */
[----:B------:R-:W-:Y:S04]  /*5140*/  ELECT P2, URZ, PT ;  /* 0x0000000000ff782f */ /* 0x000fe80003840000 */
[----:B------:R-:W-:Y:S01]  /*5150*/  PLOP3.LUT P2, PT, P3, P2, PT, 0xf2, 0x2f ;  /* 0x00000000002f781c */ /* 0x000fe20001f45e72 */
[----:B------:R-:W-:Y:S01]  /*5160*/  @!UPT UIADD3 URZ, UPT, UPT, URZ, URZ, URZ ;  /* 0x000000fffffff290 */ /* 0x000fe2000fffe0ff */
[----:B-1----:R-:W-:Y:S11]  /*5170*/  @!P1 BRA `(.L_x_66) ;  /* 0x0000004800909947 */ /* 0x002ff60003800000 */
.L_x_150:
[----:B------:R-:W-:Y:S01]  /*5180*/  @!P2 IADD3 R3, P1, PT, R14, 0x580, RZ ;  /* 0x000005800e03a810 */ /* 0x000fe20007f3e0ff */
[----:B------:R-:W-:Y:S01]  /*5190*/  VOTEU.ALL UP0, P2 ;  /* 0x0000000000ff7886 */ /* 0x000fe20001000000 */
[----:B------:R-:W-:Y:S01]  /*51a0*/  UMOV UR6, 0x0 ;  /* 0x0000000000067882 */ /* 0x000fe20000000000 */
[----:B------:R-:W-:Y:S01]  /*51b0*/  UMOV UR7, 0x10000000 ;  /* 0x1000000000077882 */ /* 0x000fe20000000000 */
[----:B------:R-:W-:Y:S01]  /*51c0*/  @!P2 R2UR UR5, R3 ;  /* 0x000000000305a2ca */ /* 0x000fe200000e0000 */
[----:B-1----:R-:W-:Y:S01]  /*51d0*/  @!P2 IMAD.X R0, RZ, RZ, R15, P1 ;  /* 0x000000ffff00a224 */ /* 0x002fe200008e060f */
[----:B------:R-:W-:Y:S01]  /*51e0*/  @!UP0 UIADD3 UR32, UPT, UPT, UR31, 0x400, URZ ;  /* 0x000004001f208890 */ /* 0x000fe2000fffe0ff */
[----:B------:R-:W-:Y:S03]  /*51f0*/  VOTEU.ALL UP0, P2 ;  /* 0x0000000000ff7886 */ /* 0x000fe60001000000 */
[----:B------:R-:W-:Y:S01]  /*5200*/  @!P2 R2UR UR4, R0 ;  /* 0x000000000004a2ca */ /* 0x000fe200000e0000 */
[----:B------:R-:W-:Y:S06]  /*5210*/  @!P2 IMAD.MOV.U32 R0, RZ, RZ, 0x2000 ;  /* 0x00002000ff00a424 */ /* 0x000fec00078e00ff */
[----:B------:R-:W-:Y:S06]  /*5220*/  IMAD.U32 R12, RZ, RZ, UR5 ;  /* 0x00000005ff0c7e24 */ /* 0x000fec000f8e00ff */
[----:B------:R-:W-:Y:S01]  /*5230*/  IMAD.U32 R13, RZ, RZ, UR4 ;  /* 0x00000004ff0d7e24 */ /* 0x000fe2000f8e00ff */
[----:B------:R-:W-:Y:S04]  /*5240*/  @!P2 R2UR UR4, R12 ;  /* 0x000000000c04a2ca */ /* 0x000fe800000e0000 */
[----:B------:R-:W-:Y:S11]  /*5250*/  @!P2 R2UR UR5, R13 ;  /* 0x000000000d05a2ca */ /* 0x000ff600000e0000 */
[----:B------:R-:W-:Y:S02]  /*5260*/  @!UPT UIADD3 URZ, UPT, UPT, URZ, URZ, URZ ;  /* 0x000000fffffff290 */ /* 0x000fe4000fffe0ff */
[----:B------:R1:W-:Y:S01]  /*5270*/  @!UP0 UTMALDG.4D [UR32], [UR4], desc[UR6] ;  /* 0x00000620040085b4 */ /* 0x0003e20008019000 */
[----:B------:R1:W-:Y:S01]  /*5280*/  @!P2 SYNCS.ARRIVE.TRANS64.RED.A0TR RZ, [UR31+0x40], R0 ;  /* 0x00004000ffffa9a7 */ /* 0x0003e2000830041f */
[----:B------:R-:W-:Y:S01]  /*5290*/  SYNCS.ARRIVE.TRANS64.RED.A1T0 RZ, [UR61], RZ ;  /* 0x000000ffffff79a7 */ /* 0x000fe2000810043d */
[----:B------:R-:W2:Y:S02]  /*52a0*/  SYNCS.PHASECHK.TRANS64.TRYWAIT P1, [UR31+0x68], R9 ;  /* 0x00006809ff0075a7 */ /* 0x000ea4000802111f */
[----:B-12---:R-:W-:Y:S05]  /*52b0*/  @!P1 BRA `(.L_x_67) ;  /* 0x0000004800589947 */ /* 0x006fea0003800000 */
.L_x_152:
[----:B------:R-:W-:Y:S01]  /*52c0*/  @!P2 IADD3 R3, P1, PT, R14, 0x580, RZ ;  /* 0x000005800e03a810 */ /* 0x000fe20007f3e0ff */
[----:B------:R-:W-:Y:S01]  /*52d0*/  VOTEU.ALL UP0, P2 ;  /* 0x0000000000ff7886 */ /* 0x000fe20001000000 */
[----:B------:R-:W-:Y:S01]  /*52e0*/  UMOV UR6, 0x0 ;  /* 0x0000000000067882 */ /* 0x000fe20000000000 */
[----:B------:R-:W-:Y:S01]  /*52f0*/  UMOV UR7, 0x10000000 ;  /* 0x1000000000077882 */ /* 0x000fe20000000000 */
[----:B------:R-:W-:Y:S01]  /*5300*/  @!P2 R2UR UR5, R3 ;  /* 0x000000000305a2ca */ /* 0x000fe200000e0000 */
[----:B-1----:R-:W-:Y:S01]  /*5310*/  @!P2 IMAD.X R0, RZ, RZ, R15, P1 ;  /* 0x000000ffff00a224 */ /* 0x002fe200008e060f */
[----:B------:R-:W-:Y:S02]  /*5320*/  @!UP0 UIADD3 UR26, UPT, UPT, UR34, 0x20, URZ ;  /* 0x00000020221a8890 */ /* 0x000fe4000fffe0ff */
[----:B------:R-:W-:Y:S02]  /*5330*/  @!UP0 UIADD3 UR24, UPT, UPT, UR31, 0x2400, URZ ;  /* 0x000024001f188890 */ /* 0x000fe4000fffe0ff */
[----:B------:R-:W-:Y:S01]  /*5340*/  @!P2 R2UR UR4, R0 ;  /* 0x000000000004a2ca */ /* 0x000fe200000e0000 */
[----:B------:R-:W-:Y:S01]  /*5350*/  VOTEU.ALL UP0, P2 ;  /* 0x0000000000ff7886 */ /* 0x000fe20001000000 */
[----:B------:R-:W-:Y:S01]  /*5360*/  @!P2 IMAD.MOV.U32 R0, RZ, RZ, 0x2000 ;  /* 0x00002000ff00a424 */ /* 0x000fe200078e00ff */
[----:B------:R-:W-:Y:S01]  /*5370*/  UMOV UR27, UR35 ;  /* 0x00000023001b7c82 */ /* 0x000fe20008000000 */
[----:B------:R-:W-:Y:S01]  /*5380*/  UMOV UR28, UR36 ;  /* 0x00000024001c7c82 */ /* 0x000fe20008000000 */
[----:B------:R-:W-:Y:S02]  /*5390*/  UMOV UR29, UR37 ;  /* 0x00000025001d7c82 */ /* 0x000fe40008000000 */
        /* <DEDUP_REMOVED lines=10> */
.L_x_154:
[----:B------:R-:W-:Y:S01]  /*5440*/  @!P2 IADD3 R3, P1, PT, R14, 0x580, RZ ;  /* 0x000005800e03a810 */ /* 0x000fe20007f3e0ff */
[----:B------:R-:W-:Y:S01]  /*5450*/  VOTEU.ALL UP0, P2 ;  /* 0x0000000000ff7886 */ /* 0x000fe20001000000 */
[----:B------:R-:W-:Y:S01]  /*5460*/  UMOV UR6, 0x0 ;  /* 0x0000000000067882 */ /* 0x000fe20000000000 */
[----:B------:R-:W-:Y:S01]  /*5470*/  UMOV UR7, 0x10000000 ;  /* 0x1000000000077882 */ /* 0x000fe20000000000 */
[----:B------:R-:W-:Y:S01]  /*5480*/  @!P2 R2UR UR5, R3 ;  /* 0x000000000305a2ca */ /* 0x000fe200000e0000 */
[----:B-1----:R-:W-:Y:S01]  /*5490*/  @!P2 IMAD.X R0, RZ, RZ, R15, P1 ;  /* 0x000000ffff00a224 */ /* 0x002fe200008e060f */
[----:B------:R-:W-:Y:S01]  /*54a0*/  @!UP0 UIADD3 UR18, UPT, UPT, UR34, 0x40, URZ ;  /* 0x0000004022128890 */ /* 0x000fe2000fffe0ff */
[----:B------:R-:W-:Y:S01]  /*54b0*/  @P0 SHF.R.U32.HI R4, RZ, 0x10, R5 ;  /* 0x00000010ff040819 */ /* 0x000fe20000011605 */
[----:B------:R-:W-:Y:S02]  /*54c0*/  @!UP0 UIADD3 UR16, UPT, UPT, UR31, 0x4400, URZ ;  /* 0x000044001f108890 */ /* 0x000fe4000fffe0ff */
[----:B------:R-:W-:Y:S01]  /*54d0*/  @!P2 R2UR UR4, R0 ;  /* 0x000000000004a2ca */ /* 0x000fe200000e0000 */
[----:B------:R-:W-:Y:S01]  /*54e0*/  VOTEU.ALL UP0, P2 ;  /* 0x0000000000ff7886 */ /* 0x000fe20001000000 */
[----:B------:R-:W-:Y:S01]  /*54f0*/  @!P2 IMAD.MOV.U32 R0, RZ, RZ, 0x2000 ;  /* 0x00002000ff00a424 */ /* 0x000fe200078e00ff */
[----:B------:R-:W-:Y:S01]  /*5500*/  UMOV UR19, UR35 ;  /* 0x0000002300137c82 */ /* 0x000fe20008000000 */
[----:B------:R-:W-:Y:S01]  /*5510*/  UMOV UR20, UR36 ;  /* 0x0000002400147c82 */ /* 0x000fe20008000000 */
[----:B------:R-:W-:Y:S01]  /*5520*/  UMOV UR21, UR37 ;  /* 0x0000002500157c82 */ /* 0x000fe20008000000 */
[----:B------:R-:W-:Y:S01]  /*5530*/  @P0 R2UR UR49, R4 ;  /* 0x00000000043102ca */ /* 0x000fe200000e0000 */
        /* <DEDUP_REMOVED lines=10> */
.L_x_156:
[----:B------:R-:W-:Y:S01]  /*55e0*/  @!P2 IADD3 R3, P0, PT, R14, 0x580, RZ ;  /* 0x000005800e03a810 */ /* 0x000fe20007f1e0ff */
[----:B------:R-:W-:Y:S01]  /*55f0*/  VOTEU.ALL UP0, P2 ;  /* 0x0000000000ff7886 */ /* 0x000fe20001000000 */
[----:B------:R-:W-:Y:S01]  /*5600*/  UMOV UR6, 0x0 ;  /* 0x0000000000067882 */ /* 0x000fe20000000000 */
[----:B------:R-:W-:Y:S01]  /*5610*/  UMOV UR7, 0x10000000 ;  /* 0x1000000000077882 */ /* 0x000fe20000000000 */
[----:B------:R-:W-:Y:S01]  /*5620*/  @!P2 R2UR UR5, R3 ;  /* 0x000000000305a2ca */ /* 0x000fe200000e0000 */
[----:B-1----:R-:W-:Y:S01]  /*5630*/  @!P2 IMAD.X R0, RZ, RZ, R15, P0 ;  /* 0x000000ffff00a224 */ /* 0x002fe200000e060f */
[----:B------:R-:W-:Y:S01]  /*5640*/  @!UP0 UIADD3 UR10, UPT, UPT, UR34, 0x60, URZ ;  /* 0x00000060220a8890 */ /* 0x000fe2000fffe0ff */
[----:B------:R-:W-:Y:S01]  /*5650*/  LOP3.LUT R10, R10, 0x1, RZ, 0x3c, !PT ;  /* 0x000000010a0a7812 */ /* 0x000fe200078e3cff */
[----:B------:R-:W-:Y:S01]  /*5660*/  @!UP0 UIADD3 UR8, UPT, UPT, UR31, 0x6400, URZ ;  /* 0x000064001f088890 */ /* 0x000fe2000fffe0ff */
[----:B------:R-:W-:Y:S01]  /*5670*/  LOP3.LUT R8, R8, 0x1, RZ, 0x3c, !PT ;  /* 0x0000000108087812 */ /* 0x000fe200078e3cff */
[----:B------:R-:W-:Y:S01]  /*5680*/  @!UP0 UIADD3 UR9, UPT, UPT, UR31, 0x58, URZ ;  /* 0x000000581f098890 */ /* 0x000fe2000fffe0ff */
[----:B------:R-:W-:Y:S01]  /*5690*/  @!P2 R2UR UR4, R0 ;  /* 0x000000000004a2ca */ /* 0x000fe200000e0000 */
[----:B------:R-:W-:Y:S01]  /*56a0*/  VOTEU.ALL UP0, P2 ;  /* 0x0000000000ff7886 */ /* 0x000fe20001000000 */
[----:B------:R-:W-:Y:S01]  /*56b0*/  UMOV UR11, UR35 ;  /* 0x00000023000b7c82 */ /* 0x000fe20008000000 */
[----:B------:R-:W-:Y:S01]  /*56c0*/  UMOV UR12, UR36 ;  /* 0x00000024000c7c82 */ /* 0x000fe20008000000 */
[----:B------:R-:W-:Y:S01]  /*56d0*/  UMOV UR13, UR37 ;  /* 0x00000025000d7c82 */ /* 0x000fe20008000000 */
[----:B------:R-:W-:Y:S01]  /*56e0*/  UIADD3 UR20, UPT, UPT, UR14, UR55, URZ ;  /* 0x000000370e147290 */ /* 0x000fe2000fffe0ff */
[----:B------:R-:W-:Y:S01]  /*56f0*/  IMAD.U32 R4, RZ, RZ, UR5 ;  /* 0x00000005ff047e24 */ /* 0x000fe2000f8e00ff */
[----:B------:R-:W-:Y:S02]  /*5700*/  UIADD3 UR24, UPT, UPT, UR15, UR54, URZ ;  /* 0x000000360f187290 */ /* 0x000fe4000fffe0ff */
[----:B------:R-:W-:Y:S04]  /*5710*/  UPLOP3.LUT UP2, UPT, UPT, UPT, UPT, 0x80, 0x8 ;  /* 0x000000000008789c */ /* 0x000fe80003f4f070 */
[----:B------:R-:W-:Y:S01]  /*5720*/  IMAD.U32 R5, RZ, RZ, UR4 ;  /* 0x00000004ff057e24 */ /* 0x000fe2000f8e00ff */
[----:B------:R-:W-:Y:S04]  /*5730*/  @!P2 R2UR UR4, R4 ;  /* 0x000000000404a2ca */ /* 0x000fe800000e0000 */
[----:B------:R-:W-:Y:S11]  /*5740*/  @!P2 R2UR UR5, R5 ;  /* 0x000000000505a2ca */ /* 0x000ff600000e0000 */
[----:B------:R-:W-:Y:S02]  /*5750*/  @!UPT UIADD3 URZ, UPT, UPT, URZ, URZ, URZ ;  /* 0x000000fffffff290 */ /* 0x000fe4000fffe0ff */
[----:B------:R1:W-:Y:S01]  /*5760*/  @!UP0 UTMALDG.4D [UR8], [UR4], desc[UR6] ;  /* 0x00000608040085b4 */ /* 0x0003e20008019000 */
[----:B------:R1:W-:Y:S01]  /*5770*/  @!P2 SYNCS.ARRIVE.TRANS64.RED.A0TR RZ, [UR31+0x58], R2 ;  /* 0x00005802ffffa9a7 */ /* 0x0003e2000830041f */
[----:B------:R-:W-:Y:S01]  /*5780*/  SYNCS.ARRIVE.TRANS64.RED.A1T0 RZ, [UR58], RZ ;  /* 0x000000ffffff79a7 */ /* 0x000fe2000810043a */
[----:B------:R-:W-:Y:S05]  /*5790*/  BRA.U UP3, `(.L_x_70) ;  /* 0xffffffed03c47547 */ /* 0x000fea000b83ffff */
[----:B------:R-:W-:-:S04]  /*57a0*/  SHF.L.U32 R3, R10, 0x1f, RZ ;  /* 0x0000001f0a037819 */ /* 0x000fc800000006ff */
[----:B------:R-:W2:Y:S02]  /*57b0*/  SYNCS.PHASECHK.TRANS64.TRYWAIT P0, [UR31+0x60], R3 ;  /* 0x00006003ff0075a7 */ /* 0x000ea4000800111f */
[----:B--2---:R-:W-:Y:S05]  /*57c0*/  @!P0 BRA `(.L_x_71) ;  /* 0x00000044005c8947 */ /* 0x004fea0003800000 */
.L_x_158:
[----:B------:R-:W3:Y:S02]  /*57d0*/  SYNCS.PHASECHK.TRANS64.TRYWAIT P0, [UR31+0x68], R3 ;  /* 0x00006803ff0075a7 */ /* 0x000ee4000800111f */
[----:B---3--:R-:W-:Y:S05]  /*57e0*/  @!P0 BRA `(.L_x_72) ;  /* 0x00000044006c8947 */ /* 0x008fea0003800000 */
.L_x_160:
[----:B------:R-:W3:Y:S02]  /*57f0*/  SYNCS.PHASECHK.TRANS64.TRYWAIT P0, [UR31+0x70], R3 ;  /* 0x00007003ff0075a7 */ /* 0x000ee4000800111f */
[----:B---3--:R-:W-:Y:S05]  /*5800*/  @!P0 BRA `(.L_x_73) ;  /* 0x00000044007c8947 */ /* 0x008fea0003800000 */
.L_x_162:
[----:B--2---:R-:W-:-:S07]  /*5810*/  MOV R0, UR31 ;  /* 0x0000001f00007c02 */ /* 0x004fce0008000f00 */
.L_x_74:
[----:B--2---:R-:W-:-:S04]  /*5820*/  SHF.L.U32 R3, R10, 0x1f, RZ ;  /* 0x0000001f0a037819 */ /* 0x004fc800000006ff */
[----:B------:R2:W3:Y:S03]  /*5830*/  SYNCS.PHASECHK.TRANS64.TRYWAIT P0, [R0+URZ+0x78], R3 ;  /* 0x00007803000075a7 */ /* 0x0004e600080011ff */
[----:B---3--:R-:W-:Y:S05]  /*5840*/  @!P0 NANOSLEEP.SYNCS 0x989680 ;  /* 0x009896800000895d */ /* 0x008fea0003900000 */
[----:B------:R-:W3:Y:S02]  /*5850*/  @!P0 SYNCS.PHASECHK.TRANS64 P0, [R0+URZ+0x78], R3 ;  /* 0x00007803000085a7 */ /* 0x000ee400080010ff */
[----:B-1-3--:R-:W-:Y:S05]  /*5860*/  @P0 EXIT ;  /* 0x000000000000094d */ /* 0x00afea0003800000 */
[----:B------:R-:W-:Y:S05]  /*5870*/  BRA `(.L_x_74) ;  /* 0xfffffffc00e87947 */ /* 0x000fea000383ffff */
.L_x_59:
[----:B------:R-:W-:-:S06]  /*5880*/  UISETP.GE.AND UP0, UPT, UR18, 0x4, UPT ;  /* 0x000000041200788c */ /* 0x000fcc000bf06270 */
[----:B------:R-:W-:-:S13]  /*5890*/  PLOP3.LUT P0, PT, PT, PT, UP0, 0x80, 0x8 ;  /* 0x000000000008781c */ /* 0x000fda0003f0f008 */
[----:B-1----:R-:W-:Y:S05]  /*58a0*/  @!P0 EXIT ;  /* 0x000000000000894d */ /* 0x002fea0003800000 */
[----:B------:R-:W1:Y:S08]  /*58b0*/  S2UR UR4, SR_CgaCtaId ;  /* 0x00000000000479c3 */ /* 0x000e700000008800 */
[----:B------:R-:W-:Y:S01]  /*58c0*/  BAR.SYNC.DEFER_BLOCKING 0x6, 0xa0 ;  /* 0x0182800000007b1d */ /* 0x000fe20000010000 */
[C---:B------:R-:W-:Y:S01]  /*58d0*/  IMAD.SHL.U32 R3, R68.reuse, 0x20, RZ ;  /* 0x0000002044037824 */ /* 0x040fe200078e00ff */
[----:B------:R-:W-:Y:S01]  /*58e0*/  USHF.R.S32.HI UR52, URZ, 0x1f, UR5 ;  /* 0x0000001fff347899 */ /* 0x000fe20008011405 */
[C---:B------:R-:W-:Y:S01]  /*58f0*/  IMAD.SHL.U32 R0, R68.reuse, 0x10, RZ ;  /* 0x0000001044007824 */ /* 0x040fe200078e00ff */
[C---:B------:R-:W-:Y:S01]  /*5900*/  R2P PR, R68.reuse, 0x6 ;  /* 0x0000000644007804 */ /* 0x040fe20000000000 */
[----:B------:R-:W-:Y:S01]  /*5910*/  IMAD.SHL.U32 R67, R68, 0x4, RZ ;  /* 0x0000000444437824 */ /* 0x000fe200078e00ff */
[----:B------:R-:W-:Y:S01]  /*5920*/  UMOV UR48, 0x400 ;  /* 0x0000040000307882 */ /* 0x000fe20000000000 */
[C---:B------:R-:W-:Y:S01]  /*5930*/  LOP3.LUT R4, R3.reuse, 0xe0, RZ, 0xc0, !PT ;  /* 0x000000e003047812 */ /* 0x040fe200078ec0ff */
[----:B------:R-:W2:Y:S01]  /*5940*/  LDC.64 R60, c[0x0][0x8b0] ;  /* 0x00022c00ff3c7b82 */ /* 0x000ea20000000a00 */
[----:B------:R-:W-:Y:S01]  /*5950*/  LOP3.LUT R3, R3, 0x100, RZ, 0xc0, !PT ;  /* 0x0000010003037812 */ /* 0x000fe200078ec0ff */
[----:B------:R-:W3:Y:S01]  /*5960*/  LDCU.64 UR6, c[0x0][0x890] ;  /* 0x00011200ff0677ac */ /* 0x000ee20008000a00 */
[----:B------:R-:W-:Y:S01]  /*5970*/  LOP3.LUT R67, R4, 0x1c, R67, 0xf8, !PT ;  /* 0x0000001c04437812 */ /* 0x000fe200078ef843 */
[C---:B------:R-:W-:Y:S01]  /*5980*/  IMAD.U32 R23, R68.reuse, 0x10000, RZ ;  /* 0x0001000044177824 */ /* 0x040fe200078e00ff */
[----:B------:R-:W-:Y:S01]  /*5990*/  LOP3.LUT R0, R3, 0x600, R0, 0xf8, !PT ;  /* 0x0000060003007812 */ /* 0x000fe200078ef800 */
[----:B------:R-:W-:Y:S01]  /*59a0*/  IMAD.MOV.U32 R76, RZ, RZ, 0x10 ;  /* 0x00000010ff4c7424 */ /* 0x000fe200078e00ff */
[----:B------:R-:W-:Y:S01]  /*59b0*/  SHF.R.U32.HI R4, RZ, 0x2, R68 ;  /* 0x00000002ff047819 */ /* 0x000fe20000011644 */
[----:B------:R-:W4:Y:S01]  /*59c0*/  LDC.64 R42, c[0x0][0x8a8] ;  /* 0x00022a00ff2a7b82 */ /* 0x000f220000000a00 */
[----:B------:R-:W-:Y:S01]  /*59d0*/  IMAD.MOV.U32 R75, RZ, RZ, 0x20 ;  /* 0x00000020ff4b7424 */ /* 0x000fe200078e00ff */
[----:B------:R-:W-:Y:S01]  /*59e0*/  ULEA.HI UR52, UR52, UR5, URZ, 0x7 ;  /* 0x0000000534347291 */ /* 0x000fe2000f8f38ff */
[----:B------:R-:W-:Y:S01]  /*59f0*/  LOP3.LUT R67, R67, 0x4, R4, 0x78, !PT ;  /* 0x0000000443437812 */ /* 0x000fe200078e7804 */
[----:B------:R-:W-:Y:S01]  /*5a00*/  IMAD.MOV.U32 R66, RZ, RZ, 0x1 ;  /* 0x00000001ff427424 */ /* 0x000fe200078e00ff */
[----:B------:R-:W-:Y:S01]  /*5a10*/  LOP3.LUT R68, R68, 0x60, RZ, 0xc0, !PT ;  /* 0x0000006044447812 */ /* 0x000fe200078ec0ff */
[----:B------:R-:W-:Y:S01]  /*5a20*/  IMAD.MOV.U32 R22, RZ, RZ, RZ ;  /* 0x000000ffff167224 */ /* 0x000fe200078e00ff */
[----:B-1----:R-:W-:Y:S01]  /*5a30*/  ULEA UR48, UR4, UR48, 0x18 ;  /* 0x0000003004307291 */ /* 0x002fe2000f8ec0ff */
[----:B------:R-:W-:-:S02]  /*5a40*/  LOP3.LUT R67, R0, R67, RZ, 0xfc, !PT ;  /* 0x0000004300437212 */ /* 0x000fc400078efcff */
[----:B------:R-:W-:Y:S02]  /*5a50*/  CS2R R64, SRZ ;  /* 0x0000000000407805 */ /* 0x000fe4000001ff00 */
[----:B------:R-:W-:Y:S01]  /*5a60*/  LOP3.LUT R23, R23, 0x600000, RZ, 0xc0, !PT ;  /* 0x0060000017177812 */ /* 0x000fe200078ec0ff */
[----:B------:R-:W-:Y:S01]  /*5a70*/  UIADD3 UR4, UPT, UPT, UR48, 0x400, URZ ;  /* 0x0000040030047890 */ /* 0x000fe2000fffe0ff */
[----:B---3--:R-:W-:Y:S01]  /*5a80*/  IMAD.U32 R72, RZ, RZ, UR6 ;  /* 0x00000006ff487e24 */ /* 0x008fe2000f8e00ff */
[----:B------:R-:W-:Y:S01]  /*5a90*/  SEL R76, R76, 0xfffffff0, !P2 ;  /* 0xfffffff04c4c7807 */ /* 0x000fe20005000000 */
[----:B------:R-:W-:Y:S01]  /*5aa0*/  IMAD.U32 R71, RZ, RZ, UR7 ;  /* 0x00000007ff477e24 */ /* 0x000fe2000f8e00ff */
[----:B------:R-:W-:Y:S01]  /*5ab0*/  SEL R75, R75, 0xffffffe0, !P1 ;  /* 0xffffffe04b4b7807 */ /* 0x000fe20004800000 */
[----:B------:R-:W1:Y:S01]  /*5ac0*/  LDS R2, [UR48+0xe0] ;  /* 0x0000e030ff027984 */ /* 0x000e620008000800 */
[----:B------:R-:W-:Y:S01]  /*5ad0*/  IMAD.U32 R74, RZ, RZ, UR4 ;  /* 0x00000004ff4a7e24 */ /* 0x000fe2000f8e00ff */
[----:B------:R-:W3:Y:S01]  /*5ae0*/  LDCU UR61, c[0x0][0x370] ;  /* 0x00006e00ff3d77ac */ /* 0x000ee20008000800 */
[----:B------:R-:W1:Y:S01]  /*5af0*/  LDCU UR45, c[0x0][0xb0c] ;  /* 0x00016180ff2d77ac */ /* 0x000e620008000800 */
[----:B------:R-:W1:Y:S01]  /*5b00*/  LDCU UR38, c[0x0][0xb30] ;  /* 0x00016600ff2677ac */ /* 0x000e620008000800 */
[----:B------:R-:W1:Y:S01]  /*5b10*/  LDCU.64 UR54, c[0x0][0x888] ;  /* 0x00011100ff3677ac */ /* 0x000e620008000a00 */
[----:B------:R-:W1:Y:S01]  /*5b20*/  LDCU.64 UR46, c[0x0][0xb28] ;  /* 0x00016500ff2e77ac */ /* 0x000e620008000a00 */
[----:B------:R-:W1:Y:S01]  /*5b30*/  LDCU.128 UR56, c[0x0][0xb10] ;  /* 0x00016200ff3877ac */ /* 0x000e620008000c00 */
[----:B------:R-:W1:Y:S01]  /*5b40*/  LDCU UR60, c[0x0][0x374] ;  /* 0x00006e80ff3c77ac */ /* 0x000e620008000800 */
[----:B------:R-:W-:Y:S01]  /*5b50*/  USHF.R.S32.HI UR52, URZ, 0x7, UR52 ;  /* 0x00000007ff347899 */ /* 0x000fe20008011434 */
[----:B------:R-:W-:Y:S01]  /*5b60*/  UMOV UR53, URZ ;  /* 0x000000ff00357c82 */ /* 0x000fe20008000000 */
[----:B------:R-:W-:Y:S01]  /*5b70*/  UMOV UR50, URZ ;  /* 0x000000ff00327c82 */ /* 0x000fe20008000000 */
[C---:B-1----:R-:W-:Y:S01]  /*5b80*/  VIADD R3, R2.reuse, 0x80 ;  /* 0x0000008002037836 */ /* 0x042fe20000000000 */
[----:B------:R-:W-:-:S04]  /*5b90*/  LOP3.LUT R2, R2, 0xffff, RZ, 0xc0, !PT ;  /* 0x0000ffff02027812 */ /* 0x000fc800078ec0ff */
[----:B------:R-:W-:-:S05]  /*5ba0*/  LOP3.LUT R3, R3, 0xffff, RZ, 0xc0, !PT ;  /* 0x0000ffff03037812 */ /* 0x000fca00078ec0ff */
[----:B--234-:R1:W-:Y:S02]  /*5bb0*/  STL.64 [R1], R2 ;  /* 0x0000000201007387 */ /* 0x01c3e40000100a00 */
.L_x_118:
[----:B-12---:R-:W-:Y:S04]  /*5bc0*/  SHF.L.U32 R3, R64, 0x1f, RZ ;  /* 0x0000001f40037819 */ /* 0x006fe800000006ff */
[----:B------:R-:W1:Y:S02]  /*5bd0*/  SYNCS.PHASECHK.TRANS64.TRYWAIT P0, [UR48+0x90], R3 ;  /* 0x00009003ff0075a7 */ /* 0x000e640008001130 */
[----:B-1----:R-:W-:Y:S05]  /*5be0*/  @!P0 BRA `(.L_x_75) ;  /* 0x00000040009c8947 */ /* 0x002fea0003800000 */
.L_x_164:
[----:B------:R-:W2:Y:S01]  /*5bf0*/  LDS.128 R4, [UR48+0xd0] ;  /* 0x0000d030ff047984 */ /* 0x000ea20008000c00 */
[----:B------:R-:W-:Y:S01]  /*5c00*/  UIADD3 UR4, UPT, UPT, UR48, 0x98, URZ ;  /* 0x0000009830047890 */ /* 0x000fe2000fffe0ff */
[----:B------:R-:W-:Y:S01]  /*5c10*/  IMAD R2, R22, 0x4, R1 ;  /* 0x0000000416027824 */ /* 0x000fe200078e0201 */
[----:B------:R-:W-:Y:S02]  /*5c20*/  UISETP.GE.AND UP0, UPT, UR39, 0x1, UPT ;  /* 0x000000012700788c */ /* 0x000fe4000bf06270 */
[----:B------:R-:W-:Y:S01]  /*5c30*/  UPRMT UR4, URZ, 0x654, UR4 ;  /* 0x00000654ff047896 */ /* 0x000fe20008000004 */
[----:B------:R-:W-:Y:S01]  /*5c40*/  @!PT LDS RZ, [RZ] ;  /* 0x00000000fffff984 */ /* 0x000fe20000000800 */
[----:B------:R-:W-:Y:S01]  /*5c50*/  @!PT LDS RZ, [RZ] ;  /* 0x00000000fffff984 */ /* 0x000fe20000000800 */
[----:B------:R-:W-:Y:S01]  /*5c60*/  @!PT LDS RZ, [RZ] ;  /* 0x00000000fffff984 */ /* 0x000fe20000000800 */
[----:B------:R-:W-:Y:S01]  /*5c70*/  @!PT LDS RZ, [RZ] ;  /* 0x00000000fffff984 */ /* 0x000fe20000000800 */
[----:B------:R3:W-:Y:S06]  /*5c80*/  MEMBAR.ALL.CTA ;  /* 0x0000000000007992 */ /* 0x0007ec0000008000 */
[----:B---3--:R-:W3:Y:S02]  /*5c90*/  FENCE.VIEW.ASYNC.S ;  /* 0x00000000000073c6 */ /* 0x008ee40000000000 */
[----:B---3--:R-:W-:Y:S06]  /*5ca0*/  SYNCS.ARRIVE.TRANS64.RED.A1T0 RZ, [UR4], RZ ;  /* 0x000000ffffff79a7 */ /* 0x008fec0008100404 */
[----:B------:R-:W5:Y:S01]  /*5cb0*/  LDL R2, [R2] ;  /* 0x0000000002027983 */ /* 0x000f620000100800 */
[----:B--2---:R-:W-:Y:S11]  /*5cc0*/  LOP3.LUT P0, RZ, R6, 0x1, RZ, 0xc0, !PT ;  /* 0x0000000106ff7812 */ /* 0x004ff6000780c0ff */
[----:B------:R-:W-:Y:S02]  /*5cd0*/  @!UPT UIADD3 URZ, UPT, UPT, URZ, URZ, URZ ;  /* 0x000000fffffff290 */ /* 0x000fe4000fffe0ff */
[----:B------:R-:W-:Y:S01]  /*5ce0*/  VOTEU.ANY UP1, P0 ;  /* 0x0000000000ff7886 */ /* 0x000fe20000020100 */
[----:B------:R-:W-:Y:S01]  /*5cf0*/  PLOP3.LUT P0, PT, PT, PT, UP1, 0x80, 0x8 ;  /* 0x000000000008781c */ /* 0x000fe20003f0f018 */
[----:B------:R-:W-:Y:S11]  /*5d00*/  UP2UR UR62, UPR, URZ, 0x2 ;  /* 0x00000002ff3e7883 */ /* 0x000ff60008000000 */
[----:B------:R-:W-:Y:S01]  /*5d10*/  @!UPT UIADD3 URZ, UPT, UPT, URZ, URZ, URZ ;  /* 0x000000fffffff290 */ /* 0x000fe2000fffe0ff */
[----:B-1----:R-:W-:Y:S02]  /*5d20*/  @P0 MOV R3, R4 ;  /* 0x0000000400030202 */ /* 0x002fe40000000f00 */
[----:B------:R-:W-:Y:S02]  /*5d30*/  @P0 LOP3.LUT R0, R5, 0xffff, RZ, 0xc0, !PT ;  /* 0x0000ffff05000812 */ /* 0x000fe400078ec0ff */
[----:B------:R-:W-:Y:S02]  /*5d40*/  @P0 R2UR UR5, R3 ;  /* 0x00000000030502ca */ /* 0x000fe400000e0000 */
[----:B------:R-:W-:Y:S01]  /*5d50*/  @P0 R2UR UR4, R0 ;  /* 0x00000000000402ca */ /* 0x000fe200000e0000 */
[----:B------:R-:W-:Y:S05]  /*5d60*/  IMAD.U32 R0, RZ, RZ, UR52 ;  /* 0x00000034ff007e24 */ /* 0x000fea000f8e00ff */
[----:B------:R-:W-:Y:S05]  /*5d70*/  IABS R3, R0 ;  /* 0x0000000000037213 */ /* 0x000fea0000000000 */
[----:B------:R-:W-:Y:S02]  /*5d80*/  @UP1 UMOV UR37, UR5 ;  /* 0x0000000500251c82 */ /* 0x000fe40008000000 */
[----:B------:R-:W-:Y:S01]  /*5d90*/  @UP1 UMOV UR36, UR4 ;  /* 0x0000000400241c82 */ /* 0x000fe20008000000 */
[----:B------:R-:W-:Y:S05]  /*5da0*/  BRA.U !UP0, `(.L_x_76) ;  /* 0x0000000108cc7547 */ /* 0x000fea000b800000 */
[----:B------:R-:W1:Y:S01]  /*5db0*/  LDCU UR9, c[0x0][0xb20] ;  /* 0x00016400ff0977ac */ /* 0x000e620008000800 */
[----:B------:R-:W-:Y:S02]  /*5dc0*/  UIMAD.WIDE.U32 UR4, UR60, UR59, URZ ;  /* 0x0000003b3c0472a5 */ /* 0x000fe4000f8e00ff */
[----:B------:R-:W-:Y:S02]  /*5dd0*/  UIMAD.WIDE.U32 UR6, UR61, UR56, URZ ;  /* 0x000000383d0672a5 */ /* 0x000fe4000f8e00ff */
[----:B------:R-:W-:Y:S02]  /*5de0*/  UIMAD.WIDE.U32 UR10, UR36, UR59, URZ ;  /* 0x0000003b240a72a5 */ /* 0x000fe4000f8e00ff */
[----:B------:R-:W-:Y:S02]  /*5df0*/  UISETP.NE.AND UP0, UPT, UR58, 0x1, UPT ;  /* 0x000000013a00788c */ /* 0x000fe4000bf05270 */
[----:B------:R-:W-:Y:S02]  /*5e00*/  UISETP.NE.AND UP1, UPT, UR45, 0x1, UPT ;  /* 0x000000012d00788c */ /* 0x000fe4000bf25270 */
[----:B------:R-:W-:Y:S02]  /*5e10*/  UISETP.NE.AND UP2, UPT, UR39, 0x1, UPT ;  /* 0x000000012700788c */ /* 0x000fe4000bf45270 */
[----:B------:R-:W-:Y:S01]  /*5e20*/  UIMAD.WIDE.U32 UR12, UR37, UR56, URZ ;  /* 0x00000038250c72a5 */ /* 0x000fe2000f8e00ff */
[----:B------:R-:W-:Y:S01]  /*5e30*/  UMOV UR4, UR5 ;  /* 0x0000000500047c82 */ /* 0x000fe20008000000 */
[----:B------:R-:W-:Y:S01]  /*5e40*/  UMOV UR6, UR11 ;  /* 0x0000000b00067c82 */ /* 0x000fe20008000000 */
[----:B-1----:R-:W-:Y:S03]  /*5e50*/  USHF.R.U32.HI UR8, URZ, UR9, UR4 ;  /* 0x00000009ff087299 */ /* 0x002fe60008011604 */
[----:B------:R-:W-:Y:S02]  /*5e60*/  UMOV UR4, UR7 ;  /* 0x0000000700047c82 */ /* 0x000fe40008000000 */
[----:B------:R-:W-:Y:S02]  /*5e70*/  USHF.R.U32.HI UR5, URZ, UR57, UR4 ;  /* 0x00000039ff057299 */ /* 0x000fe40008011604 */
[----:B------:R-:W-:Y:S02]  /*5e80*/  USEL UR4, UR60, UR8, !UP0 ;  /* 0x000000083c047287 */ /* 0x000fe4000c000000 */
[----:B------:R-:W-:Y:S02]  /*5e90*/  USHF.R.U32.HI UR8, URZ, UR9, UR6 ;  /* 0x00000009ff087299 */ /* 0x000fe40008011606 */
[----:B------:R-:W-:Y:S02]  /*5ea0*/  UIMAD.WIDE.U32 UR6, UR4, UR46, URZ ;  /* 0x0000002e040672a5 */ /* 0x000fe4000f8e00ff */
[----:B------:R-:W-:Y:S02]  /*5eb0*/  USEL UR9, UR61, UR5, !UP1 ;  /* 0x000000053d097287 */ /* 0x000fe4000c800000 */
[----:B------:R-:W-:Y:S02]  /*5ec0*/  USEL UR8, UR36, UR8, !UP0 ;  /* 0x0000000824087287 */ /* 0x000fe4000c000000 */
[----:B------:R-:W-:Y:S01]  /*5ed0*/  UIMAD.WIDE.U32 UR10, UR9, UR46, URZ ;  /* 0x0000002e090a72a5 */ /* 0x000fe2000f8e00ff */
[----:B------:R-:W-:Y:S01]  /*5ee0*/  UMOV UR6, UR7 ;  /* 0x0000000700067c82 */ /* 0x000fe20008000000 */
[----:B------:R-:W-:Y:S01]  /*5ef0*/  UMOV UR5, UR13 ;  /* 0x0000000d00057c82 */ /* 0x000fe20008000000 */
[----:B------:R-:W-:Y:S02]  /*5f00*/  @UP2 USHF.R.U32.HI UR4, URZ, UR47, UR6 ;  /* 0x0000002fff042299 */ /* 0x000fe40008011606 */
[----:B------:R-:W-:Y:S02]  /*5f10*/  USHF.R.U32.HI UR5, URZ, UR57, UR5 ;  /* 0x00000039ff057299 */ /* 0x000fe40008011605 */
[----:B------:R-:W-:Y:S02]  /*5f20*/  UIMAD UR4, UR39, UR4, URZ ;  /* 0x00000004270472a4 */ /* 0x000fe4000f8e02ff */
[----:B------:R-:W-:Y:S02]  /*5f30*/  USEL UR5, UR37, UR5, !UP1 ;  /* 0x0000000525057287 */ /* 0x000fe4000c800000 */
[----:B------:R-:W-:Y:S01]  /*5f40*/  UISETP.GE.AND UP0, UPT, UR8, UR4, UPT ;  /* 0x000000040800728c */ /* 0x000fe2000bf06270 */
[----:B------:R-:W-:Y:S01]  /*5f50*/  UMOV UR6, UR11 ;  /* 0x0000000b00067c82 */ /* 0x000fe20008000000 */
[----:B------:R-:W-:Y:S02]  /*5f60*/  UIMAD.WIDE.U32 UR10, UR8, UR46, URZ ;  /* 0x0000002e080a72a5 */ /* 0x000fe4000f8e00ff */
[----:B------:R-:W-:Y:S04]  /*5f70*/  @UP2 USHF.R.U32.HI UR9, URZ, UR47, UR6 ;  /* 0x0000002fff092299 */ /* 0x000fe80008011606 */
[----:B------:R-:W-:Y:S01]  /*5f80*/  UIMAD UR6, UR39, UR9, URZ ;  /* 0x00000009270672a4 */ /* 0x000fe2000f8e02ff */
[----:B------:R-:W-:Y:S03]  /*5f90*/  UMOV UR4, UR11 ;  /* 0x0000000b00047c82 */ /* 0x000fe60008000000 */
[----:B------:R-:W-:Y:S02]  /*5fa0*/  UISETP.GE.OR UP0, UPT, UR5, UR6, UP0 ;  /* 0x000000060500728c */ /* 0x000fe40008706670 */
[----:B------:R-:W-:Y:S02]  /*5fb0*/  USHF.R.U32.HI UR4, URZ, UR47, UR4 ;  /* 0x0000002fff047299 */ /* 0x000fe40008011604 */
[----:B------:R-:W-:Y:S02]  /*5fc0*/  UIMAD.WIDE.U32 UR6, UR5, UR46, URZ ;  /* 0x0000002e050672a5 */ /* 0x000fe4000f8e00ff */
[----:B------:R-:W-:Y:S02]  /*5fd0*/  USEL UR11, UR8, UR4, !UP2 ;  /* 0x00000004080b7287 */ /* 0x000fe4000d000000 */
[----:B------:R-:W-:Y:S02]  /*5fe0*/  UIADD3 UR6, UPT, UPT, -UR5, URZ, URZ ;  /* 0x000000ff05067290 */ /* 0x000fe4000fffe1ff */
[----:B------:R-:W-:Y:S02]  /*5ff0*/  UIADD3 UR10, UPT, UPT, -UR11, URZ, URZ ;  /* 0x000000ff0b0a7290 */ /* 0x000fe4000fffe1ff */
[----:B------:R-:W-:Y:S02]  /*6000*/  UIMAD UR6, UR45, UR6, UR37 ;  /* 0x000000062d0672a4 */ /* 0x000fe4000f8e0225 */
[----:B------:R-:W-:Y:S01]  /*6010*/  UIMAD UR10, UR39, UR10, UR8 ;  /* 0x0000000a270a72a4 */ /* 0x000fe2000f8e0208 */
[----:B------:R-:W-:Y:S01]  /*6020*/  @!UP0 UMOV UR4, UR7 ;  /* 0x0000000700048c82 */ /* 0x000fe20008000000 */
[----:B------:R-:W-:Y:S02]  /*6030*/  UIADD3 UR7, UPT, UPT, -UR8, URZ, URZ ;  /* 0x000000ff08077290 */ /* 0x000fe4000fffe1ff */
[----:B------:R-:W-:Y:S04]  /*6040*/  @!UP0 USHF.R.U32.HI UR4, URZ, UR47, UR4 ;  /* 0x0000002fff048299 */ /* 0x000fe80008011604 */
[----:B------:R-:W-:Y:S04]  /*6050*/  @!UP0 USEL UR4, UR5, UR4, !UP2 ;  /* 0x0000000405048287 */ /* 0x000fe8000d000000 */
[----:B------:R-:W-:Y:S02]  /*6060*/  @!UP0 UIMAD UR9, UR9, UR10, UR4 ;  /* 0x0000000a090982a4 */ /* 0x000fe4000f8e0204 */
[----:B------:R-:W-:Y:S02]  /*6070*/  @!UP0 UIADD3 UR10, UPT, UPT, UR11, -UR4, URZ ;  /* 0x800000040b0a8290 */ /* 0x000fe4000fffe0ff */
[----:B------:R-:W-:Y:S02]  /*6080*/  UIMAD UR4, UR58, UR7, UR36 ;  /* 0x000000073a0472a4 */ /* 0x000fe4000f8e0224 */
[----:B------:R-:W-:Y:S03]  /*6090*/  @!UP0 UIMAD UR8, UR10, UR39, UR5 ;  /* 0x000000270a0882a4 */ /* 0x000fe6000f8e0205 */
[----:B------:R-:W-:Y:S02]  /*60a0*/  @!UP0 UMOV UR5, UR9 ;  /* 0x0000000900058c82 */ /* 0x000fe40008000000 */
[----:B------:R-:W-:Y:S02]  /*60b0*/  UIMAD UR37, UR5, UR45, UR6 ;  /* 0x0000002d052572a4 */ /* 0x000fe4000f8e0206 */
[----:B------:R-:W-:Y:S11]  /*60c0*/  UIMAD UR36, UR8, UR58, UR4 ;  /* 0x0000003a082472a4 */ /* 0x000ff6000f8e0204 */
[----:B------:R-:W-:Y:S01]  /*60d0*/  @!UPT UIADD3 URZ, UPT, UPT, URZ, URZ, URZ ;  /* 0x000000fffffff290 */ /* 0x000fe2000fffe0ff */
.L_x_76:
[----:B------:R-:W1:Y:S01]  /*60e0*/  LDCU UR11, c[0x0][0x388] ;  /* 0x00007100ff0b77ac */ /* 0x000e620008000800 */
[----:B------:R-:W-:Y:S01]  /*60f0*/  R2UR UR6, R3 ;  /* 0x00000000030672ca */ /* 0x000fe200000e0000 */
[----:B------:R-:W-:Y:S01]  /*6100*/  BSSY.RECONVERGENT B6, `(.L_x_77) ;  /* 0x0000074000067945 */ /* 0x000fe20003800200 */
[----:B------:R-:W-:Y:S01]  /*6110*/  IABS R0, R0 ;  /* 0x0000000000007213 */ /* 0x000fe20000000000 */
[----:B------:R-:W-:Y:S01]  /*6120*/  USHF.L.U32 UR42, UR24, 0x6, URZ ;  /* 0x00000006182a7899 */ /* 0x000fe200080006ff */
[----:B------:R-:W-:Y:S03]  /*6130*/  @P0 SHF.R.U32.HI R4, RZ, 0x10, R5 ;  /* 0x00000010ff040819 */ /* 0x000fe60000011605 */
[----:B------:R-:W-:Y:S01]  /*6140*/  IMAD.MOV R0, RZ, RZ, -R0 ;  /* 0x000000ffff007224 */ /* 0x000fe200078e0a00 */
[----:B------:R-:W-:Y:S02]  /*6150*/  @P0 R2UR UR63, R4 ;  /* 0x00000000043f02ca */ /* 0x000fe400000e0000 */
[----:B------:R-:W-:Y:S02]  /*6160*/  LOP3.LUT P0, RZ, R74, 0x3f0, RZ, 0xc0, !PT ;  /* 0x000003f04aff7812 */ /* 0x000fe4000780c0ff */
[----:B------:R-:W-:Y:S01]  /*6170*/  R2UR UR9, R0 ;  /* 0x00000000000972ca */ /* 0x000fe200000e0000 */
[----:B------:R-:W2:Y:S10]  /*6180*/  I2F.RP R9, UR6 ;  /* 0x0000000600097d06 */ /* 0x000eb40008209400 */
[----:B--2---:R-:W2:Y:S02]  /*6190*/  MUFU.RCP R3, R9 ;  /* 0x0000000900037308 */ /* 0x004ea40000001000 */
[----:B--2---:R-:W-:Y:S08]  /*61a0*/  VIADD R8, R3, 0xffffffe ;  /* 0x0ffffffe03087836 */ /* 0x004ff00000000000 */
[----:B------:R-:W2:Y:S02]  /*61b0*/  F2I.FTZ.U32.TRUNC.NTZ R3, R8 ;  /* 0x0000000800037305 */ /* 0x000ea4000021f000 */
[----:B--2---:R-:W-:Y:S01]  /*61c0*/  R2UR UR5, R3 ;  /* 0x00000000030572ca */ /* 0x004fe200000e0000 */
[----:B------:R-:W-:Y:S05]  /*61d0*/  IMAD.U32 R3, RZ, RZ, UR20 ;  /* 0x00000014ff037e24 */ /* 0x000fea000f8e00ff */
[----:B------:R-:W-:Y:S04]  /*61e0*/  IABS R3, R3 ;  /* 0x0000000300037213 */ /* 0x000fe80000000000 */
[----:B------:R-:W-:Y:S01]  /*61f0*/  R2UR UR8, R3 ;  /* 0x00000000030872ca */ /* 0x000fe200000e0000 */
[----:B-1----:R-:W-:Y:S02]  /*6200*/  IMAD.U32 R3, RZ, RZ, UR11 ;  /* 0x0000000bff037e24 */ /* 0x002fe4000f8e00ff */
[----:B------:R-:W-:Y:S03]  /*6210*/  UIADD3 UR4, UPT, UPT, URZ, -UR5, URZ ;  /* 0x80000005ff047290 */ /* 0x000fe6000fffe0ff */
[----:B------:R-:W-:Y:S01]  /*6220*/  IABS R9, R3 ;  /* 0x0000000300097213 */ /* 0x000fe20000000000 */
[----:B------:R-:W-:Y:S03]  /*6230*/  UIMAD UR7, UR4, UR6, URZ ;  /* 0x00000006040772a4 */ /* 0x000fe6000f8e02ff */
[----:B------:R-:W-:Y:S01]  /*6240*/  UMOV UR4, URZ ;  /* 0x000000ff00047c82 */ /* 0x000fe20008000000 */
[----:B------:R-:W1:Y:S01]  /*6250*/  I2F.RP R0, R9 ;  /* 0x0000000900007306 */ /* 0x000e620000209400 */
[----:B------:R-:W-:Y:S07]  /*6260*/  UIMAD.WIDE.U32 UR4, UR5, UR7, UR4 ;  /* 0x00000007050472a5 */ /* 0x000fee000f8e0004 */
[----:B------:R-:W-:Y:S02]  /*6270*/  UMOV UR4, UR5 ;  /* 0x0000000500047c82 */ /* 0x000fe40008000000 */
[----:B------:R-:W-:Y:S01]  /*6280*/  UIMAD.WIDE.U32 UR4, UR4, UR8, URZ ;  /* 0x00000008040472a5 */ /* 0x000fe2000f8e00ff */
[----:B-1----:R-:W1:Y:S06]  /*6290*/  MUFU.RCP R0, R0 ;  /* 0x0000000000007308 */ /* 0x002e6c0000001000 */
[----:B------:R-:W-:Y:S02]  /*62a0*/  UMOV UR43, UR5 ;  /* 0x00000005002b7c82 */ /* 0x000fe40008000000 */
[----:B------:R-:W-:Y:S04]  /*62b0*/  UIMAD UR4, UR43, UR9, UR8 ;  /* 0x000000092b0472a4 */ /* 0x000fe8000f8e0208 */
[----:B------:R-:W-:Y:S01]  /*62c0*/  UISETP.GT.U32.AND UP0, UPT, UR6, UR4, UPT ;  /* 0x000000040600728c */ /* 0x000fe2000bf04070 */
[----:B-1----:R-:W-:Y:S10]  /*62d0*/  VIADD R10, R0, 0xffffffe ;  /* 0x0ffffffe000a7836 */ /* 0x002ff40000000000 */
[----:B------:R-:W-:Y:S02]  /*62e0*/  @!UP0 UIADD3 UR4, UPT, UPT, UR4, -UR6, URZ ;  /* 0x8000000604048290 */ /* 0x000fe4000fffe0ff */
[----:B------:R-:W-:Y:S01]  /*62f0*/  @!UP0 UIADD3 UR43, UPT, UPT, UR43, 0x1, URZ ;  /* 0x000000012b2b8890 */ /* 0x000fe2000fffe0ff */
[----:B------:R-:W1:Y:S01]  /*6300*/  F2I.FTZ.U32.TRUNC.NTZ R11, R10 ;  /* 0x0000000a000b7305 */ /* 0x000e62000021f000 */
[----:B------:R-:W-:Y:S02]  /*6310*/  UISETP.GE.U32.AND UP2, UPT, UR4, UR6, UPT ;  /* 0x000000060400728c */ /* 0x000fe4000bf46070 */
[----:B------:R-:W-:Y:S02]  /*6320*/  ULOP3.LUT UR4, UR20, UR52, URZ, 0x3c, !UPT ;  /* 0x0000003414047292 */ /* 0x000fe4000f8e3cff */
[----:B------:R-:W-:Y:S02]  /*6330*/  UISETP.NE.AND UP0, UPT, UR52, URZ, UPT ;  /* 0x000000ff3400728c */ /* 0x000fe4000bf05270 */
[----:B------:R-:W-:Y:S05]  /*6340*/  UISETP.GE.AND UP1, UPT, UR4, URZ, UPT ;  /* 0x000000ff0400728c */ /* 0x000fea000bf26270 */
[----:B------:R-:W-:Y:S01]  /*6350*/  @UP2 UIADD3 UR43, UPT, UPT, UR43, 0x1, URZ ;  /* 0x000000012b2b2890 */ /* 0x000fe2000fffe0ff */
[--C-:B-1----:R-:W-:Y:S02]  /*6360*/  IMAD.MOV R8, RZ, RZ, -R11.reuse ;  /* 0x000000ffff087224 */ /* 0x102fe400078e0a0b */
[----:B------:R-:W-:Y:S03]  /*6370*/  IMAD.MOV.U32 R10, RZ, RZ, RZ ;  /* 0x000000ffff0a7224 */ /* 0x000fe600078e00ff */
[----:B------:R-:W-:Y:S01]  /*6380*/  @!UP1 UIADD3 UR43, UPT, UPT, -UR43, URZ, URZ ;  /* 0x000000ff2b2b9290 */ /* 0x000fe2000fffe1ff */
[----:B------:R-:W-:Y:S01]  /*6390*/  IMAD R3, R8, R9, RZ ;  /* 0x0000000908037224 */ /* 0x000fe200078e02ff */
[----:B------:R-:W-:Y:S02]  /*63a0*/  UISETP.NE.AND UP1, UPT, UR38, 0x1, UPT ;  /* 0x000000012600788c */ /* 0x000fe4000bf25270 */
[----:B------:R-:W-:Y:S01]  /*63b0*/  @!UP0 ULOP3.LUT UR43, URZ, UR52, URZ, 0x33, !UPT ;  /* 0x00000034ff2b8292 */ /* 0x000fe2000f8e33ff */
[----:B------:R-:W-:Y:S05]  /*63c0*/  IMAD.HI.U32 R11, R11, R3, R10 ;  /* 0x000000030b0b7227 */ /* 0x000fea00078e000a */
[----:B------:R-:W-:Y:S03]  /*63d0*/  MOV R0, UR43 ;  /* 0x0000002b00007c02 */ /* 0x000fe60008000f00 */
[----:B------:R-:W1:Y:S01]  /*63e0*/  @!UP1 LDCU.128 UR12, c[0x0][0xb10] ;  /* 0x00016200ff0c97ac */ /* 0x000e620008000c00 */
[----:B------:R-:W-:Y:S05]  /*63f0*/  IABS R0, R0 ;  /* 0x0000000000007213 */ /* 0x000fea0000000000 */
[----:B------:R-:W-:Y:S01]  /*6400*/  IMAD.HI.U32 R11, R11, R0, RZ ;  /* 0x000000000b0b7227 */ /* 0x000fe200078e00ff */
[----:B------:R-:W2:Y:S03]  /*6410*/  @!UP1 LDCU UR10, c[0x0][0xb20] ;  /* 0x00016400ff0a97ac */ /* 0x000ea60008000800 */
[----:B------:R-:W-:Y:S01]  /*6420*/  IMAD.MOV R3, RZ, RZ, -R11 ;  /* 0x000000ffff037224 */ /* 0x000fe200078e0a0b */
[----:B------:R-:W3:Y:S03]  /*6430*/  @!UP1 LDCU UR5, c[0x0][0xb0c] ;  /* 0x00016180ff0597ac */ /* 0x000ee60008000800 */
[C---:B------:R-:W-:Y:S01]  /*6440*/  IMAD R0, R9.reuse, R3, R0 ;  /* 0x0000000309007224 */ /* 0x040fe200078e0200 */
[----:B-1----:R-:W-:Y:S04]  /*6450*/  UIMAD.WIDE.U32 UR6, UR36, UR15, URZ ;  /* 0x0000000f240672a5 */ /* 0x002fe8000f8e00ff */
[----:B------:R-:W-:Y:S01]  /*6460*/  ISETP.GT.U32.AND P1, PT, R9, R0, PT ;  /* 0x000000000900720c */ /* 0x000fe20003f24070 */
[----:B------:R-:W-:Y:S02]  /*6470*/  UIMAD.WIDE.U32 UR8, UR37, UR12, URZ ;  /* 0x0000000c250872a5 */ /* 0x000fe4000f8e00ff */
[----:B------:R-:W-:Y:S02]  /*6480*/  @!UP1 UISETP.NE.AND UP0, UPT, UR14, 0x1, UPT ;  /* 0x000000010e00988c */ /* 0x000fe4000bf05270 */
[----:B------:R-:W-:Y:S01]  /*6490*/  ULOP3.LUT UR8, UR43, UR11, URZ, 0x3c, !UPT ;  /* 0x0000000b2b087292 */ /* 0x000fe2000f8e3cff */
[----:B------:R-:W-:Y:S02]  /*64a0*/  @!UP1 UMOV UR6, UR7 ;  /* 0x0000000700069c82 */ /* 0x000fe40008000000 */
[----:B------:R-:W-:Y:S01]  /*64b0*/  @!UP1 UMOV UR4, UR9 ;  /* 0x0000000900049c82 */ /* 0x000fe20008000000 */
[----:B--2---:R-:W-:Y:S02]  /*64c0*/  @!UP1 USHF.R.U32.HI UR6, URZ, UR10, UR6 ;  /* 0x0000000aff069299 */ /* 0x004fe40008011606 */
[----:B---3--:R-:W-:Y:S02]  /*64d0*/  @!UP1 UISETP.NE.AND UP2, UPT, UR5, 0x1, UPT ;  /* 0x000000010500988c */ /* 0x008fe4000bf45270 */
[----:B------:R-:W-:Y:S01]  /*64e0*/  @!UP1 USHF.R.U32.HI UR4, URZ, UR13, UR4 ;  /* 0x0000000dff049299 */ /* 0x000fe20008011604 */
[----:B------:R-:W-:Y:S01]  /*64f0*/  @!P1 IMAD.IADD R0, R0, 0x1, -R9 ;  /* 0x0000000100009824 */ /* 0x000fe200078e0a09 */
[----:B------:R-:W-:Y:S01]  /*6500*/  @!UP1 USEL UR6, UR36, UR6, !UP0 ;  /* 0x0000000624069287 */ /* 0x000fe2000c000000 */
[----:B------:R-:W-:Y:S01]  /*6510*/  @!P1 IADD3 R11, PT, PT, R11, 0x1, RZ ;  /* 0x000000010b0b9810 */ /* 0x000fe20007ffe0ff */
[----:B------:R-:W-:Y:S02]  /*6520*/  @!UP1 USEL UR7, UR37, UR4, !UP2 ;  /* 0x0000000425079287 */ /* 0x000fe4000d000000 */
[----:B------:R-:W-:Y:S01]  /*6530*/  UISETP.GE.AND UP0, UPT, UR8, URZ, UPT ;  /* 0x000000ff0800728c */ /* 0x000fe2000bf06270 */
[----:B------:R-:W-:Y:S01]  /*6540*/  ISETP.GE.U32.AND P2, PT, R0, R9, PT ;  /* 0x000000090000720c */ /* 0x000fe20003f46070 */
[----:B------:R-:W-:Y:S02]  /*6550*/  UISETP.NE.AND UP2, UPT, UR11, URZ, UPT ;  /* 0x000000ff0b00728c */ /* 0x000fe4000bf45270 */
[----:B------:R-:W-:Y:S02]  /*6560*/  @!UP1 UIADD3 UR4, UPT, UPT, -UR7, UR6, URZ ;  /* 0x0000000607049290 */ /* 0x000fe4000fffe1ff */
[----:B------:R-:W-:Y:S02]  /*6570*/  @!UP1 UIADD3 UR6, UPT, UPT, UR7, -UR6, URZ ;  /* 0x8000000607069290 */ /* 0x000fe4000fffe0ff */
[----:B------:R-:W-:Y:S02]  /*6580*/  @!UP1 UIMAD UR37, UR4, UR5, UR37 ;  /* 0x00000005042592a4 */ /* 0x000fe4000f8e0225 */
[----:B------:R-:W-:Y:S02]  /*6590*/  UIADD3 UR4, UPT, UPT, -UR43, URZ, URZ ;  /* 0x000000ff2b047290 */ /* 0x000fe4000fffe1ff */
[----:B------:R-:W-:Y:S02]  /*65a0*/  @!UP1 UIMAD UR36, UR6, UR14, UR36 ;  /* 0x0000000e062492a4 */ /* 0x000fe4000f8e0224 */
[----:B------:R-:W-:Y:S01]  /*65b0*/  UIMAD UR5, UR52, UR4, UR20 ;  /* 0x00000004340572a4 */ /* 0x000fe2000f8e0214 */
[----:B------:R-:W-:Y:S03]  /*65c0*/  @P2 VIADD R11, R11, 0x1 ;  /* 0x000000010b0b2836 */ /* 0x000fe60000000000 */
[----:B------:R-:W-:Y:S02]  /*65d0*/  USHF.L.U32 UR51, UR5, 0x7, URZ ;  /* 0x0000000705337899 */ /* 0x000fe400080006ff */
[----:B------:R-:W-:Y:S11]  /*65e0*/  R2UR UR44, R11 ;  /* 0x000000000b2c72ca */ /* 0x000ff600000e0000 */
[----:B------:R-:W-:Y:S02]  /*65f0*/  @!UPT UIADD3 URZ, UPT, UPT, URZ, URZ, URZ ;  /* 0x000000fffffff290 */ /* 0x000fe4000fffe0ff */
[----:B------:R-:W-:Y:S02]  /*6600*/  @!UP0 UIADD3 UR44, UPT, UPT, -UR44, URZ, URZ ;  /* 0x000000ff2c2c8290 */ /* 0x000fe4000fffe1ff */
[----:B------:R-:W-:Y:S04]  /*6610*/  @!UP2 ULOP3.LUT UR44, URZ, UR11, URZ, 0x33, !UPT ;  /* 0x0000000bff2ca292 */ /* 0x000fe8000f8e33ff */
[----:B------:R-:W-:Y:S04]  /*6620*/  UIADD3 UR4, UPT, UPT, -UR44, URZ, URZ ;  /* 0x000000ff2c047290 */ /* 0x000fe8000fffe1ff */
[----:B------:R-:W-:Y:S01]  /*6630*/  UIMAD UR43, UR11, UR4, UR43 ;  /* 0x000000040b2b72a4 */ /* 0x000fe2000f8e022b */
[----:B------:R-:W-:Y:S11]  /*6640*/  @!P0 BRA `(.L_x_78) ;  /* 0x00000000007c8947 */ /* 0x000ff60003800000 */
[----:B------:R-:W1:Y:S01]  /*6650*/  LDCU.64 UR8, c[0x4][0x80] ;  /* 0x01001000ff0877ac */ /* 0x000e620008000a00 */
[----:B------:R-:W-:Y:S01]  /*6660*/  MOV R16, 0x0 ;  /* 0x0000000000107802 */ /* 0x000fe20000000f00 */
[----:B------:R-:W-:Y:S02]  /*6670*/  HFMA2 R12, -RZ, RZ, 0, 5.9604644775390625e-08 ;  /* 0x00000001ff0c7431 */ /* 0x000fe400000001ff */
[----:B------:R-:W-:Y:S01]  /*6680*/  IMAD.MOV.U32 R8, RZ, RZ, 0x70 ;  /* 0x00000070ff087424 */ /* 0x000fe200078e00ff */
[----:B------:R2:W3:Y:S01]  /*6690*/  LDC.64 R14, c[0x4][R16] ;  /* 0x01000000100e7b82 */ /* 0x0004e20000000a00 */
[----:B------:R-:W4:Y:S01]  /*66a0*/  LDCU.64 UR6, c[0x4][0x88] ;  /* 0x01001100ff0677ac */ /* 0x000f220008000a00 */
[----:B------:R-:W-:Y:S01]  /*66b0*/  IMAD.MOV.U32 R13, RZ, RZ, RZ ;  /* 0x000000ffff0d7224 */ /* 0x000fe200078e00ff */
[----:B------:R-:W2:Y:S01]  /*66c0*/  LDCU.64 UR4, c[0x4][0x8] ;  /* 0x01000100ff0477ac */ /* 0x000ea20008000a00 */
[----:B-1----:R-:W-:Y:S01]  /*66d0*/  MOV R5, UR9 ;  /* 0x0000000900057c02 */ /* 0x002fe20008000f00 */
[----:B------:R-:W-:Y:S01]  /*66e0*/  IMAD.U32 R4, RZ, RZ, UR8 ;  /* 0x00000008ff047e24 */ /* 0x000fe2000f8e00ff */
[----:B----4-:R-:W-:Y:S01]  /*66f0*/  MOV R7, UR7 ;  /* 0x0000000700077c02 */ /* 0x010fe20008000f00 */
[----:B------:R-:W-:Y:S01]  /*6700*/  IMAD.U32 R6, RZ, RZ, UR6 ;  /* 0x00000006ff067e24 */ /* 0x000fe2000f8e00ff */
[----:B--2---:R-:W-:Y:S01]  /*6710*/  MOV R11, UR5 ;  /* 0x00000005000b7c02 */ /* 0x004fe20008000f00 */
[----:B------:R-:W-:Y:S02]  /*6720*/  IMAD.U32 R10, RZ, RZ, UR4 ;  /* 0x00000004ff0a7e24 */ /* 0x000fe4000f8e00ff */
[----:B------:R-:W-:Y:S07]  /*6730*/  LEPC R20, `(.L_x_79) ;  /* 0x000000001014794e */ /* 0x000fee0000000000 */
[----:B---3-5:R-:W-:Y:S05]  /*6740*/  CALL.ABS.NOINC R14 ;  /* 0x000000000e007343 */ /* 0x028fea0003c00000 */
.L_x_79:
[----:B------:R-:W1:Y:S01]  /*6750*/  LDCU.64 UR8, c[0x4][0x80] ;  /* 0x01001000ff0877ac */ /* 0x000e620008000a00 */
[----:B------:R-:W2:Y:S01]  /*6760*/  LDC.64 R16, c[0x4][R16] ;  /* 0x0100000010107b82 */ /* 0x000ea20000000a00 */
[----:B------:R-:W-:Y:S02]  /*6770*/  HFMA2 R12, -RZ, RZ, 0, 5.9604644775390625e-08 ;  /* 0x00000001ff0c7431 */ /* 0x000fe400000001ff */
[----:B------:R-:W-:Y:S02]  /*6780*/  IMAD.MOV.U32 R8, RZ, RZ, 0x70 ;  /* 0x00000070ff087424 */ /* 0x000fe400078e00ff */
[----:B------:R-:W-:Y:S01]  /*6790*/  IMAD.MOV.U32 R13, RZ, RZ, RZ ;  /* 0x000000ffff0d7224 */ /* 0x000fe200078e00ff */
[----:B------:R-:W3:Y:S01]  /*67a0*/  LDCU.64 UR6, c[0x4][0x88] ;  /* 0x01001100ff0677ac */ /* 0x000ee20008000a00 */
[----:B------:R-:W4:Y:S01]  /*67b0*/  LDCU.64 UR4, c[0x4][0x8] ;  /* 0x01000100ff0477ac */ /* 0x000f220008000a00 */
[----:B-1----:R-:W-:Y:S02]  /*67c0*/  MOV R4, UR8 ;  /* 0x0000000800047c02 */ /* 0x002fe40008000f00 */
[----:B------:R-:W-:Y:S02]  /*67d0*/  MOV R5, UR9 ;  /* 0x0000000900057c02 */ /* 0x000fe40008000f00 */
[----:B---3--:R-:W-:Y:S01]  /*67e0*/  MOV R7, UR7 ;  /* 0x0000000700077c02 */ /* 0x008fe20008000f00 */
[----:B------:R-:W-:Y:S01]  /*67f0*/  IMAD.U32 R6, RZ, RZ, UR6 ;  /* 0x00000006ff067e24 */ /* 0x000fe2000f8e00ff */
[----:B----4-:R-:W-:Y:S01]  /*6800*/  MOV R11, UR5 ;  /* 0x00000005000b7c02 */ /* 0x010fe20008000f00 */
[----:B------:R-:W-:Y:S02]  /*6810*/  IMAD.U32 R10, RZ, RZ, UR4 ;  /* 0x00000004ff0a7e24 */ /* 0x000fe4000f8e00ff */
[----:B------:R-:W-:Y:S07]  /*6820*/  LEPC R20, `(.L_x_78) ;  /* 0x000000001014794e */ /* 0x000fee0000000000 */
[----:B--2---:R-:W-:Y:S05]  /*6830*/  CALL.ABS.NOINC R16 ;  /* 0x0000000010007343 */ /* 0x004fea0003c00000 */
.L_x_78:
[----:B------:R-:W-:Y:S05]  /*6840*/  BSYNC.RECONVERGENT B6 ;  /* 0x0000000000067941 */ /* 0x000fea0003800200 */
.L_x_77:
[----:B------:R-:W-:Y:S02]  /*6850*/  R2UR UR6, R73 ;  /* 0x00000000490672ca */ /* 0x000fe400000e0000 */
[----:B------:R-:W-:Y:S02]  /*6860*/  R2UR UR5, R72 ;  /* 0x00000000480572ca */ /* 0x000fe400000e0000 */
[----:B------:R-:W-:Y:S02]  /*6870*/  R2UR UR4, R71 ;  /* 0x00000000470472ca */ /* 0x000fe400000e0000 */
[----:B------:R-:W-:Y:S02]  /*6880*/  ISETP.NE.U32.AND P4, PT, R60, RZ, PT ;  /* 0x000000ff3c00720c */ /* 0x000fe40003f85070 */
[----:B------:R-:W-:Y:S02]  /*6890*/  ISETP.NE.U32.AND P2, PT, RZ, UR54, PT ;  /* 0x00000036ff007c0c */ /* 0x000fe4000bf45070 */
[----:B------:R-:W-:Y:S02]  /*68a0*/  ISETP.NE.AND.EX P4, PT, R61, RZ, PT, P4 ;  /* 0x000000ff3d00720c */ /* 0x000fe40003f85340 */
[----:B------:R-:W-:Y:S01]  /*68b0*/  ISETP.NE.AND.EX P2, PT, RZ, UR55, PT, P2 ;  /* 0x00000037ff007c0c */ /* 0x000fe2000bf45320 */
[----:B------:R-:W-:Y:S02]  /*68c0*/  UISETP.NE.AND UP2, UPT, UR6, URZ, UPT ;  /* 0x000000ff0600728c */ /* 0x000fe4000bf45270 */
[----:B------:R-:W-:Y:S04]  /*68d0*/  UISETP.NE.U32.AND UP0, UPT, UR5, URZ, UPT ;  /* 0x000000ff0500728c */ /* 0x000fe8000bf05070 */
[----:B------:R-:W-:Y:S01]  /*68e0*/  UISETP.NE.AND.EX UP1, UPT, UR4, URZ, UPT, UP0 ;  /* 0x000000ff0400728c */ /* 0x000fe2000bf25300 */
[----:B------:R-:W-:Y:S01]  /*68f0*/  PLOP3.LUT P1, PT, PT, PT, UP2, 0x80, 0x8 ;  /* 0x000000000008781c */ /* 0x000fe20003f2f028 */
[----:B------:R-:W-:Y:S03]  /*6900*/  UPLOP3.LUT UP0, UPT, UPT, UPT, UPT, 0x40, 0x4 ;  /* 0x000000000004789c */ /* 0x000fe60003f0e870 */
[----:B------:R-:W-:Y:S06]  /*6910*/  @UP2 UPLOP3.LUT UP0, UPT, UPT, UPT, UP1, 0x80, 0x8 ;  /* 0x000000000008289c */ /* 0x000fec0003f0f010 */
[----:B------:R-:W-:Y:S01]  /*6920*/  PLOP3.LUT P0, PT, PT, PT, UP0, 0x80, 0x8 ;  /* 0x000000000008781c */ /* 0x000fe20003f0f008 */
[----:B------:R-:W-:Y:S01]  /*6930*/  @!UPT UIADD3 URZ, UPT, UPT, URZ, URZ, URZ ;  /* 0x000000fffffff290 */ /* 0x000fe2000fffe0ff */
[----:B------:R-:W-:Y:S11]  /*6940*/  BRA.U !UP1, `(.L_x_80) ;  /* 0x0000000109407547 */ /* 0x000ff6000b800000 */
[----:B------:R-:W-:Y:S01]  /*6950*/  UISETP.NE.U32.AND UP0, UPT, UR54, URZ, UPT ;  /* 0x000000ff3600728c */ /* 0x000fe2000bf05070 */
[----:B------:R-:W-:Y:S01]  /*6960*/  R2UR UR6, R72 ;  /* 0x00000000480672ca */ /* 0x000fe200000e0000 */
[----:B------:R-:W1:Y:S01]  /*6970*/  LDCU.64 UR8, c[0x0][0x358] ;  /* 0x00006b00ff0877ac */ /* 0x000e620008000a00 */
[----:B------:R-:W-:Y:S02]  /*6980*/  HFMA2 R69, -RZ, RZ, 0, 5.9604644775390625e-08 ;  /* 0x00000001ff457431 */ /* 0x000fe400000001ff */
[----:B------:R-:W-:Y:S01]  /*6990*/  IMAD.MOV.U32 R0, RZ, RZ, 0x1 ;  /* 0x00000001ff007424 */ /* 0x000fe200078e00ff */
[----:B------:R-:W-:Y:S06]  /*69a0*/  UISETP.NE.AND.EX UP0, UPT, UR55, URZ, UPT, UP0 ;  /* 0x000000ff3700728c */ /* 0x000fec000bf05300 */
[----:B------:R-:W-:Y:S05]  /*69b0*/  PLOP3.LUT P3, PT, PT, PT, UP0, 0x80, 0x8 ;  /* 0x000000000008781c */ /* 0x000fea0003f6f008 */
[----:B------:R-:W2:Y:S01]  /*69c0*/  @UP0 LDCU.64 UR4, c[0x0][0x888] ;  /* 0x00011100ff0407ac */ /* 0x000ea20008000a00 */
[----:B------:R-:W-:Y:S07]  /*69d0*/  @UP0 UIMAD UR6, UR49, UR6, URZ ;  /* 0x00000006310602a4 */ /* 0x000fee000f8e02ff */
[----:B------:R-:W-:Y:S01]  /*69e0*/  @!P3 PRMT R69, R0, 0x7610, R69 ;  /* 0x000076100045b816 */ /* 0x000fe20000000045 */
[----:B--2---:R-:W-:Y:S06]  /*69f0*/  @UP0 UIMAD.WIDE UR4, UR6, 0x4, UR4 ;  /* 0x00000004060408a5 */ /* 0x004fec000f8e0204 */
[----:B------:R-:W-:Y:S02]  /*6a00*/  IMAD.U32 R4, RZ, RZ, UR4 ;  /* 0x00000004ff047e24 */ /* 0x000fe4000f8e00ff */
[----:B------:R-:W-:Y:S03]  /*6a10*/  IMAD.U32 R5, RZ, RZ, UR5 ;  /* 0x00000005ff057e24 */ /* 0x000fe6000f8e00ff */
[----:B------:R-:W2:Y:S02]  /*6a20*/  @!UP0 LDCU UR4, c[0x0][0x880] ;  /* 0x00011000ff0487ac */ /* 0x000ea40008000800 */
[----:B-1---5:R1:W5:Y:S02]  /*6a30*/  @P3 LDG.E R27, desc[UR8][R4.64] ;  /* 0x00000008041b3981 */ /* 0x022364000c1e1900 */
[----:B-12---:R-:W-:Y:S02]  /*6a40*/  @!P3 MOV R27, UR4 ;  /* 0x00000004001bbc02 */ /* 0x006fe40008000f00 */
.L_x_80:
[----:B------:R-:W-:Y:S05]  /*6a50*/  @!P4 BRA `(.L_x_81) ;  /* 0x000000000024c947 */ /* 0x000fea0003800000 */
[----:B------:R-:W-:Y:S01]  /*6a60*/  ISETP.NE.U32.AND P3, PT, R42, RZ, PT ;  /* 0x000000ff2a00720c */ /* 0x000fe20003f65070 */
[----:B------:R-:W1:Y:S03]  /*6a70*/  LDCU.64 UR4, c[0x0][0x358] ;  /* 0x00006b00ff0477ac */ /* 0x000e660008000a00 */
[----:B------:R-:W-:Y:S11]  /*6a80*/  ISETP.NE.AND.EX P3, PT, R43, RZ, PT, P3 ;  /* 0x000000ff2b00720c */ /* 0x000ff60003f65330 */
[----:B------:R-:W-:Y:S02]  /*6a90*/  @!UPT UIADD3 URZ, UPT, UPT, URZ, URZ, URZ ;  /* 0x000000fffffff290 */ /* 0x000fe4000fffe0ff */
[----:B------:R-:W2:Y:S01]  /*6aa0*/  @P3 LDC.64 R4, c[0x0][0x8a8] ;  /* 0x00022a00ff043b82 */ /* 0x000ea20000000a00 */
[----:B------:R-:W-:Y:S04]  /*6ab0*/  @P3 IMAD R0, R60, UR49, RZ ;  /* 0x000000313c003c24 */ /* 0x000fe8000f8e02ff */
[----:B--2---:R-:W-:Y:S05]  /*6ac0*/  @P3 IMAD.WIDE R4, R0, 0x4, R4 ;  /* 0x0000000400043825 */ /* 0x004fea00078e0204 */
[----:B-1---5:R1:W5:Y:S02]  /*6ad0*/  @P3 LDG.E R24, desc[UR4][R4.64] ;  /* 0x0000000404183981 */ /* 0x022364000c1e1900 */
[----:B-1----:R-:W2:Y:S02]  /*6ae0*/  @!P3 LDC R24, c[0x0][0x8a0] ;  /* 0x00022800ff18bb82 */ /* 0x002ea40000000800 */
.L_x_81:
[----:B-----5:R-:W-:Y:S01]  /*6af0*/  FSETP.NEU.AND P3, PT, R27, RZ, PT ;  /* 0x000000ff1b00720b */ /* 0x020fe20003f6d000 */
[----:B------:R-:W-:Y:S01]  /*6b00*/  IMAD.SHL.U32 R85, R67, 0x4, RZ ;  /* 0x0000000443557824 */ /* 0x000fe200078e00ff */
[----:B------:R-:W-:Y:S01]  /*6b10*/  SEL R4, RZ, 0xffffffff, P2 ;  /* 0xffffffffff047807 */ /* 0x000fe20001000000 */
[----:B------:R-:W-:Y:S01]  /*6b20*/  BSSY B1, `(.L_x_82) ;  /* 0x000003d000017945 */ /* 0x000fe20003800000 */
[----:B------:R-:W-:Y:S01]  /*6b30*/  @P1 LOP3.LUT P2, RZ, R69, 0xff, RZ, 0xc0, !PT ;  /* 0x000000ff45ff1812 */ /* 0x000fe2000784c0ff */
[----:B------:R-:W-:Y:S01]  /*6b40*/  VIADD R80, R85, UR48 ;  /* 0x0000003055507c36 */ /* 0x000fe20008000000 */
[----:B------:R-:W-:Y:S01]  /*6b50*/  @P1 SEL R3, RZ, 0xffffffff, P3 ;  /* 0xffffffffff031807 */ /* 0x000fe20001800000 */
[----:B------:R-:W-:Y:S01]  /*6b60*/  IMAD.MOV.U32 R86, RZ, RZ, 0x1 ;  /* 0x00000001ff567424 */ /* 0x000fe200078e00ff */
[----:B------:R-:W-:Y:S01]  /*6b70*/  LOP3.LUT R66, R66, 0x1, RZ, 0x3c, !PT ;  /* 0x0000000142427812 */ /* 0x000fe200078e3cff */
[----:B------:R-:W-:Y:S01]  /*6b80*/  IMAD.IADD R25, R23, 0x1, R2 ;  /* 0x0000000117197824 */ /* 0x000fe200078e0202 */
[----:B------:R-:W-:Y:S01]  /*6b90*/  @P0 SEL R3, R4, R3, !P2 ;  /* 0x0000000304030207 */ /* 0x000fe20005000000 */
[----:B------:R-:W-:Y:S01]  /*6ba0*/  IMAD.MOV.U32 R84, RZ, RZ, RZ ;  /* 0x000000ffff547224 */ /* 0x000fe200078e00ff */
[----:B------:R-:W-:Y:S02]  /*6bb0*/  LEA R83, R22, UR48, 0x3 ;  /* 0x0000003016537c11 */ /* 0x000fe4000f8e18ff */
[----:B------:R-:W-:Y:S02]  /*6bc0*/  CS2R R46, SRZ ;  /* 0x00000000002e7805 */ /* 0x000fe4000001ff00 */
[----:B------:R-:W-:Y:S02]  /*6bd0*/  @P1 LOP3.LUT R3, R3, 0x1, RZ, 0xc0, !PT ;  /* 0x0000000103031812 */ /* 0x000fe400078ec0ff */
[----:B------:R-:W-:Y:S02]  /*6be0*/  CS2R R44, SRZ ;  /* 0x00000000002c7805 */ /* 0x000fe4000001ff00 */
[----:B------:R-:W-:Y:S02]  /*6bf0*/  SHF.L.U32 R0, R65, 0x1f, RZ ;  /* 0x0000001f41007819 */ /* 0x000fe400000006ff */
[----:B------:R-:W-:Y:S02]  /*6c00*/  CS2R R50, SRZ ;  /* 0x0000000000327805 */ /* 0x000fe4000001ff00 */
[----:B------:R-:W-:Y:S02]  /*6c10*/  ISETP.NE.U32.OR P6, PT, R3, 0x1, !P1 ;  /* 0x000000010300780c */ /* 0x000fe40004fc5470 */
[----:B------:R-:W-:Y:S02]  /*6c20*/  CS2R R48, SRZ ;  /* 0x0000000000307805 */ /* 0x000fe4000001ff00 */
[----:B------:R-:W-:Y:S02]  /*6c30*/  PLOP3.LUT P2, PT, PT, PT, UP1, 0x80, 0x8 ;  /* 0x000000000008781c */ /* 0x000fe40003f4f018 */
[----:B------:R-:W-:Y:S02]  /*6c40*/  CS2R R54, SRZ ;  /* 0x0000000000367805 */ /* 0x000fe4000001ff00 */
[----:B------:R-:W-:Y:S02]  /*6c50*/  LOP3.LUT P4, R77, R69, 0xff, RZ, 0xc0, !PT ;  /* 0x000000ff454d7812 */ /* 0x000fe4000788c0ff */
[----:B------:R-:W-:Y:S02]  /*6c60*/  CS2R R52, SRZ ;  /* 0x0000000000347805 */ /* 0x000fe4000001ff00 */
[----:B------:R-:W-:Y:S02]  /*6c70*/  SEL R3, RZ, 0xffffffff, P3 ;  /* 0xffffffffff037807 */ /* 0x000fe40001800000 */
[----:B------:R-:W-:Y:S02]  /*6c80*/  CS2R R58, SRZ ;  /* 0x00000000003a7805 */ /* 0x000fe4000001ff00 */
[----:B------:R-:W-:Y:S02]  /*6c90*/  P2R R78, PR, RZ, 0x40 ;  /* 0x00000040ff4e7803 */ /* 0x000fe40000000000 */
[----:B------:R-:W-:Y:S01]  /*6ca0*/  CS2R R56, SRZ ;  /* 0x0000000000387805 */ /* 0x000fe2000001ff00 */
[----:B------:R-:W-:Y:S02]  /*6cb0*/  VIADD R82, R80, 0x400 ;  /* 0x0000040050527836 */ /* 0x000fe40000000000 */
[----:B------:R-:W-:Y:S01]  /*6cc0*/  IMAD.IADD R79, R75, 0x1, R80 ;  /* 0x000000014b4f7824 */ /* 0x000fe200078e0250 */
[----:B------:R-:W-:Y:S02]  /*6cd0*/  @P6 SHF.L.U32 R5, R66, 0x1f, RZ ;  /* 0x0000001f42056819 */ /* 0x000fe400000006ff */
[----:B------:R-:W-:Y:S02]  /*6ce0*/  @P2 SEL R3, R4, R3, !P4 ;  /* 0x0000000304032207 */ /* 0x000fe40006000000 */
[----:B------:R-:W1:Y:S02]  /*6cf0*/  @P6 SYNCS.PHASECHK.TRANS64.TRYWAIT P1, [UR48+0x40], R5 ;  /* 0x00004005ff0065a7 */ /* 0x000e640008021130 */
[----:B------:R-:W-:Y:S04]  /*6d00*/  LOP3.LUT R3, R3, 0x1, RZ, 0xc0, !PT ;  /* 0x0000000103037812 */ /* 0x000fe800078ec0ff */
[----:B------:R-:W-:Y:S04]  /*6d10*/  ISETP.NE.U32.AND P5, PT, R3, 0x1, PT ;  /* 0x000000010300780c */ /* 0x000fe80003fa5070 */
[----:B------:R-:W-:Y:S01]  /*6d20*/  P2R R87, PR, RZ, 0x20 ;  /* 0x00000020ff577803 */ /* 0x000fe20000000000 */
[----:B------:R3:W4:Y:S01]  /*6d30*/  SYNCS.PHASECHK.TRANS64.TRYWAIT P0, [R83+URZ+0xa0], R0 ;  /* 0x0000a000530075a7 */ /* 0x00072200080011ff */
[----:B-1----:R-:W-:Y:S01]  /*6d40*/  @P6 SEL R86, RZ, 0x1, !P1 ;  /* 0x00000001ff566807 */ /* 0x002fe20004800000 */
[----:B---3--:R-:W-:Y:S06]  /*6d50*/  @!P6 BRA `(.L_x_83) ;  /* 0x000000000064e947 */ /* 0x008fec0003800000 */
[----:B------:R-:W-:Y:S01]  /*6d60*/  @P5 IMAD R6, R76, 0x4, R82 ;  /* 0x000000044c065824 */ /* 0x000fe200078e0252 */
[----:B------:R-:W-:Y:S01]  /*6d70*/  ISETP.NE.AND P1, PT, R86, RZ, PT ;  /* 0x000000ff5600720c */ /* 0x000fe20003f25270 */
[----:B------:R-:W-:Y:S01]  /*6d80*/  IMAD.MOV.U32 R46, RZ, RZ, RZ ;  /* 0x000000ffff2e7224 */ /* 0x000fe200078e00ff */
[----:B------:R-:W-:Y:S01]  /*6d90*/  BSSY B0, `(.L_x_84) ;  /* 0x000000d000007945 */ /* 0x000fe20003800000 */
[----:B------:R-:W-:Y:S01]  /*6da0*/  @P5 IMAD.IADD R4, R75, 0x1, R6 ;  /* 0x000000014b045824 */ /* 0x000fe200078e0206 */
[----:B------:R-:W-:Y:S02]  /*6db0*/  CS2R R50, SRZ ;  /* 0x0000000000327805 */ /* 0x000fe4000001ff00 */
[----:B------:R-:W-:Y:S02]  /*6dc0*/  CS2R R48, SRZ ;  /* 0x0000000000307805 */ /* 0x000fe4000001ff00 */
[----:B------:R-:W-:Y:S02]  /*6dd0*/  CS2R R44, SRZ ;  /* 0x00000000002c7805 */ /* 0x000fe4000001ff00 */
[----:B------:R-:W-:Y:S02]  /*6de0*/  CS2R R58, SRZ ;  /* 0x00000000003a7805 */ /* 0x000fe4000001ff00 */
[----:B------:R-:W-:Y:S02]  /*6df0*/  CS2R R56, SRZ ;  /* 0x0000000000387805 */ /* 0x000fe4000001ff00 */
[----:B------:R-:W-:Y:S02]  /*6e00*/  CS2R R54, SRZ ;  /* 0x0000000000367805 */ /* 0x000fe4000001ff00 */
[----:B------:R-:W-:Y:S01]  /*6e10*/  CS2R R52, SRZ ;  /* 0x0000000000347805 */ /* 0x000fe2000001ff00 */
[----:B------:R-:W-:Y:S06]  /*6e20*/  @P1 BRA `(.L_x_85) ;  /* 0x00000000000c1947 */ /* 0x000fec0003800000 */
[----:B------:R-:W-:Y:S04]  /*6e30*/  SHF.L.U32 R3, R66, 0x1f, RZ ;  /* 0x0000001f42037819 */ /* 0x000fe800000006ff */
[----:B------:R-:W1:Y:S02]  /*6e40*/  SYNCS.PHASECHK.TRANS64.TRYWAIT P1, [UR48+0x40], R3 ;  /* 0x00004003ff0075a7 */ /* 0x000e640008021130 */
[----:B-1----:R-:W-:Y:S05]  /*6e50*/  @!P1 BRA `(.L_x_86) ;  /* 0x0000003000189947 */ /* 0x002fea0003800000 */
.L_x_85:
[----:B------:R-:W-:Y:S05]  /*6e60*/  BSYNC B0 ;  /* 0x0000000000007941 */ /* 0x000fea0003800000 */
.L_x_84:
[----:B------:R-:W-:Y:S01]  /*6e70*/  ISETP.NE.AND P1, PT, R87, RZ, PT ;  /* 0x000000ff5700720c */ /* 0x000fe20003f25270 */
[----:B------:R-:W-:Y:S11]  /*6e80*/  HFMA2 R84, -RZ, RZ, 0, 5.9604644775390625e-08 ;  /* 0x00000001ff547431 */ /* 0x000ff600000001ff */
[----:B------:R-:W-:Y:S01]  /*6e90*/  @!UPT UIADD3 URZ, UPT, UPT, URZ, URZ, URZ ;  /* 0x000000fffffff290 */ /* 0x000fe2000fffe0ff */
[----:B------:R-:W-:Y:S05]  /*6ea0*/  @P1 WARPSYNC.ALL ;  /* 0x0000000000001948 */ /* 0x000fea0003800000 */
[----:B------:R3:W1:Y:S04]  /*6eb0*/  @P1 LDSM.16.M88.4 R48, [R6] ;  /* 0x000000000630183b */ /* 0x0006680000000200 */
[----:B------:R3:W1:Y:S04]  /*6ec0*/  @P1 LDSM.16.M88.4 R44, [R4] ;  /* 0x00000000042c183b */ /* 0x0006680000000200 */
[----:B------:R3:W1:Y:S04]  /*6ed0*/  @P1 LDSM.16.M88.4 R56, [R85+UR48+0x400] ;  /* 0x000400305538183b */ /* 0x0006680008000200 */
[----:B------:R3:W1:Y:S02]  /*6ee0*/  @P1 LDSM.16.M88.4 R52, [R79+0x400] ;  /* 0x000400004f34183b */ /* 0x0006640000000200 */
.L_x_83:
[----:B------:R-:W-:Y:S05]  /*6ef0*/  BSYNC B1 ;  /* 0x0000000000017941 */ /* 0x000fea0003800000 */
.L_x_82:
[----:B-1----:R-:W-:Y:S04]  /*6f00*/  SHF.R.U32.HI R3, RZ, 0x15, R25 ;  /* 0x00000015ff037819 */ /* 0x002fe80000011619 */
[----:B------:R-:W-:Y:S01]  /*6f10*/  LOP3.LUT P1, RZ, R3, 0x3, R70, 0x48, !PT ;  /* 0x0000000303ff7812 */ /* 0x000fe20007824846 */
[----:B------:R-:W-:Y:S01]  /*6f20*/  @!UPT UIADD3 URZ, UPT, UPT, URZ, URZ, URZ ;  /* 0x000000fffffff290 */ /* 0x000fe2000fffe0ff */
[----:B----4-:R-:W-:Y:S11]  /*6f30*/  @P0 BRA `(.L_x_87) ;  /* 0x0000000000080947 */ /* 0x010ff60003800000 */
[----:B------:R-:W1:Y:S02]  /*6f40*/  SYNCS.PHASECHK.TRANS64.TRYWAIT P0, [R83+URZ+0xa0], R0 ;  /* 0x0000a000530075a7 */ /* 0x000e6400080011ff */
[----:B-1----:R-:W-:Y:S05]  /*6f50*/  @!P0 BRA `(.L_x_88) ;  /* 0x0000002c00f08947 */ /* 0x002fea0003800000 */
.L_x_87:
[----:B------:R-:W-:Y:S05]  /*6f60*/  @!P1 BRA `(.L_x_89) ;  /* 0x0000000000409947 */ /* 0x000fea0003800000 */
[----:B------:R-:W4:Y:S01]  /*6f70*/  LDCU.64 UR8, c[0x4][0x70] ;  /* 0x01000e00ff0877ac */ /* 0x000f220008000a00 */
[----:B------:R-:W-:Y:S01]  /*6f80*/  MOV R3, 0x0 ;  /* 0x0000000000037802 */ /* 0x000fe20000000f00 */
[----:B------:R-:W-:Y:S02]  /*6f90*/  HFMA2 R12, -RZ, RZ, 0, 5.9604644775390625e-08 ;  /* 0x00000001ff0c7431 */ /* 0x000fe400000001ff */
[----:B------:R-:W-:Y:S02]  /*6fa0*/  IMAD.MOV.U32 R8, RZ, RZ, 0x192 ;  /* 0x00000192ff087424 */ /* 0x000fe400078e00ff */
[----:B------:R-:W-:Y:S01]  /*6fb0*/  IMAD.MOV.U32 R13, RZ, RZ, RZ ;  /* 0x000000ffff0d7224 */ /* 0x000fe200078e00ff */
[----:B------:R-:W5:Y:S01]  /*6fc0*/  LDCU.64 UR6, c[0x4][0x78] ;  /* 0x01000f00ff0677ac */ /* 0x000f620008000a00 */
[----:B------:R-:W1:Y:S01]  /*6fd0*/  LDC.64 R2, c[0x4][R3] ;  /* 0x0100000003027b82 */ /* 0x000e620000000a00 */
[----:B------:R-:W2:Y:S01]  /*6fe0*/  LDCU.64 UR4, c[0x4][0x10] ;  /* 0x01000200ff0477ac */ /* 0x000ea20008000a00 */
[----:B----4-:R-:W-:Y:S01]  /*6ff0*/  MOV R5, UR9 ;  /* 0x0000000900057c02 */ /* 0x010fe20008000f00 */
[----:B---3--:R-:W-:Y:S01]  /*7000*/  IMAD.U32 R4, RZ, RZ, UR8 ;  /* 0x00000008ff047e24 */ /* 0x008fe2000f8e00ff */
[----:B-----5:R-:W-:Y:S01]  /*7010*/  MOV R7, UR7 ;  /* 0x0000000700077c02 */ /* 0x020fe20008000f00 */
[----:B------:R-:W-:Y:S01]  /*7020*/  IMAD.U32 R6, RZ, RZ, UR6 ;  /* 0x00000006ff067e24 */ /* 0x000fe2000f8e00ff */
[----:B--2---:R-:W-:Y:S01]  /*7030*/  MOV R11, UR5 ;  /* 0x00000005000b7c02 */ /* 0x004fe20008000f00 */
[----:B------:R-:W-:Y:S02]  /*7040*/  IMAD.U32 R10, RZ, RZ, UR4 ;  /* 0x00000004ff0a7e24 */ /* 0x000fe4000f8e00ff */
[----:B------:R-:W-:Y:S07]  /*7050*/  LEPC R20, `(.L_x_89) ;  /* 0x000000001014794e */ /* 0x000fee0000000000 */
[----:B-1----:R-:W-:Y:S05]  /*7060*/  CALL.ABS.NOINC R2 ;  /* 0x0000000002007343 */ /* 0x002fea0003c00000 */
.L_x_89:
[----:B------:R-:W-:Y:S01]  /*7070*/  LOP3.LUT R20, R56, 0xffffe000, RZ, 0xc0, !PT ;  /* 0xffffe00038147812 */ /* 0x000fe200078ec0ff */
[----:B------:R-:W-:Y:S05]  /*7080*/  WARPSYNC.ALL ;  /* 0x0000000000007948 */ /* 0x000fea0003800000 */
[----:B------:R-:W-:Y:S01]  /*7090*/  R2UR UR4, R25 ;  /* 0x00000000190472ca */ /* 0x000fe200000e0000 */
[----:B------:R-:W-:Y:S01]  /*70a0*/  IMAD.SHL.U32 R89, R76, 0x4, RZ ;  /* 0x000000044c597824 */ /* 0x000fe200078e00ff */
[----:B------:R-:W-:Y:S01]  /*70b0*/  LOP3.LUT R21, R57, 0xffffe000, RZ, 0xc0, !PT ;  /* 0xffffe00039157812 */ /* 0x000fe200078ec0ff */
[----:B------:R-:W-:Y:S01]  /*70c0*/  BSSY.RECONVERGENT B0, `(.L_x_90) ;  /* 0x0000059000007945 */ /* 0x000fe20003800200 */
[----:B------:R-:W-:Y:S02]  /*70d0*/  LOP3.LUT R26, R59, 0xffffe000, RZ, 0xc0, !PT ;  /* 0xffffe0003b1a7812 */ /* 0x000fe400078ec0ff */
[----:B------:R-:W-:Y:S02]  /*70e0*/  LOP3.LUT R32, R53, 0xffffe000, RZ, 0xc0, !PT ;  /* 0xffffe00035207812 */ /* 0x000fe400078ec0ff */
[----:B------:R-:W-:Y:S02]  /*70f0*/  LOP3.LUT R33, R54, 0xffffe000, RZ, 0xc0, !PT ;  /* 0xffffe00036217812 */ /* 0x000fe400078ec0ff */
[----:B------:R-:W-:Y:S02]  /*7100*/  IADD3 R82, PT, PT, R82, R89, RZ ;  /* 0x0000005952527210 */ /* 0x000fe40007ffe0ff */
[----:B------:R-:W-:Y:S01]  /*7110*/  ISETP.NE.AND P0, PT, R68, RZ, PT ;  /* 0x000000ff4400720c */ /* 0x000fe20003f05270 */
[----:B---3--:R-:W1:Y:S02]  /*7120*/  LDTM.16dp128bit.x8 R4, tmem[UR4] ;  /* 0x00000004000479ee */ /* 0x008e640008180000 */
[----:B------:R-:W-:Y:S02]  /*7130*/  IMAD.IADD R81, R75, 0x1, R82 ;  /* 0x000000014b517824 */ /* 0x000fe400078e0252 */
[C---:B-12---:R-:W-:Y:S01]  /*7140*/  FMUL R0, R24.reuse, R4 ;  /* 0x0000000418007220 */ /* 0x046fe20000400000 */
[C---:B------:R-:W-:Y:S01]  /*7150*/  FMUL R2, R24.reuse, R5 ;  /* 0x0000000518027220 */ /* 0x040fe20000400000 */
[C---:B------:R-:W-:Y:S01]  /*7160*/  FMUL R3, R24.reuse, R6 ;  /* 0x0000000618037220 */ /* 0x040fe20000400000 */
[----:B------:R-:W-:Y:S01]  /*7170*/  FMUL R7, R24, R7 ;  /* 0x0000000718077220 */ /* 0x000fe20000400000 */
[C---:B------:R-:W-:Y:S01]  /*7180*/  FFMA R28, R27.reuse, R20, R0 ;  /* 0x000000141b1c7223 */ /* 0x040fe20000000000 */
[----:B------:R-:W-:Y:S01]  /*7190*/  LOP3.LUT R20, R58, 0xffffe000, RZ, 0xc0, !PT ;  /* 0xffffe0003a147812 */ /* 0x000fe200078ec0ff */
[C---:B------:R-:W-:Y:S01]  /*71a0*/  FFMA R29, R27.reuse, R21, R2 ;  /* 0x000000151b1d7223 */ /* 0x040fe20000000002 */
[----:B------:R-:W-:Y:S01]  /*71b0*/  LOP3.LUT R21, R52, 0xffffe000, RZ, 0xc0, !PT ;  /* 0xffffe00034157812 */ /* 0x000fe200078ec0ff */
[C---:B------:R-:W-:Y:S01]  /*71c0*/  FMUL R4, R24.reuse, R8 ;  /* 0x0000000818047220 */ /* 0x040fe20000400000 */
[----:B------:R-:W-:Y:S01]  /*71d0*/  F2FP.TF32.F32.PACK_B R28, R28 ;  /* 0x0000001cff1c723e */ /* 0x000fe200024050ff */
[----:B------:R-:W-:Y:S01]  /*71e0*/  FFMA R30, R27, R20, R3 ;  /* 0x000000141b1e7223 */ /* 0x000fe20000000003 */
[----:B------:R-:W-:Y:S01]  /*71f0*/  LOP3.LUT R20, R55, 0xffffe000, RZ, 0xc0, !PT ;  /* 0xffffe00037147812 */ /* 0x000fe200078ec0ff */
[C---:B------:R-:W-:Y:S01]  /*7200*/  FMUL R5, R24.reuse, R9 ;  /* 0x0000000918057220 */ /* 0x040fe20000400000 */
[----:B------:R-:W-:Y:S01]  /*7210*/  F2FP.TF32.F32.PACK_B R29, R29 ;  /* 0x0000001dff1d723e */ /* 0x000fe200024050ff */
[C---:B------:R-:W-:Y:S01]  /*7220*/  FMUL R6, R24.reuse, R10 ;  /* 0x0000000a18067220 */ /* 0x040fe20000400000 */
[----:B------:R-:W-:Y:S01]  /*7230*/  F2FP.TF32.F32.PACK_B R30, R30 ;  /* 0x0000001eff1e723e */ /* 0x000fe200024050ff */
[----:B------:R-:W-:Y:S01]  /*7240*/  FFMA R31, R27, R26, R7 ;  /* 0x0000001a1b1f7223 */ /* 0x000fe20000000007 */
[----:B------:R-:W-:Y:S01]  /*7250*/  LOP3.LUT R26, R49, 0xffffe000, RZ, 0xc0, !PT ;  /* 0xffffe000311a7812 */ /* 0x000fe200078ec0ff */
[----:B------:R-:W-:Y:S01]  /*7260*/  FMUL R11, R24, R11 ;  /* 0x0000000b180b7220 */ /* 0x000fe20000400000 */
[C---:B------:R-:W-:Y:S01]  /*7270*/  FFMA R4, R27.reuse, R21, R4 ;  /* 0x000000151b047223 */ /* 0x040fe20000000004 */
[----:B------:R-:W-:Y:S01]  /*7280*/  LOP3.LUT R21, R48, 0xffffe000, RZ, 0xc0, !PT ;  /* 0xffffe00030157812 */ /* 0x000fe200078ec0ff */
[C---:B------:R-:W-:Y:S01]  /*7290*/  FFMA R5, R27.reuse, R32, R5 ;  /* 0x000000201b057223 */ /* 0x040fe20000000005 */
[----:B------:R-:W-:Y:S01]  /*72a0*/  F2FP.TF32.F32.PACK_B R31, R31 ;  /* 0x0000001fff1f723e */ /* 0x000fe200024050ff */
        /* <DEDUP_REMOVED lines=8> */
[----:B------:R1:W-:Y:S01]  /*7330*/  STSM.16.M88.4 [R80+0x400], R28 ;  /* 0x0004001c50007844 */ /* 0x0003e20000000200 */
[----:B------:R-:W-:Y:S01]  /*7340*/  F2FP.TF32.F32.PACK_B R6, R6 ;  /* 0x00000006ff06723e */ /* 0x000fe200024050ff */
[C---:B------:R-:W-:Y:S01]  /*7350*/  FMUL R10, R24.reuse, R14 ;  /* 0x0000000e180a7220 */ /* 0x040fe20000400000 */
[----:B------:R-:W-:Y:S01]  /*7360*/  F2FP.TF32.F32.PACK_B R7, R7 ;  /* 0x00000007ff07723e */ /* 0x000fe200024050ff */
[----:B------:R-:W-:Y:S01]  /*7370*/  FMUL R15, R24, R15 ;  /* 0x0000000f180f7220 */ /* 0x000fe20000400000 */
[C---:B------:R-:W-:Y:S01]  /*7380*/  FFMA R8, R27.reuse, R21, R8 ;  /* 0x000000151b087223 */ /* 0x040fe20000000008 */
[C---:B------:R-:W-:Y:S01]  /*7390*/  FFMA R9, R27.reuse, R26, R9 ;  /* 0x0000001a1b097223 */ /* 0x040fe20000000009 */
[C---:B------:R-:W-:Y:S01]  /*73a0*/  FFMA R10, R27.reuse, R33, R10 ;  /* 0x000000211b0a7223 */ /* 0x040fe2000000000a */
[----:B------:R1:W-:Y:S01]  /*73b0*/  STSM.16.M88.4 [R79+0x400], R4 ;  /* 0x000400044f007844 */ /* 0x0003e20000000200 */
[----:B------:R-:W-:Y:S01]  /*73c0*/  LOP3.LUT R21, R44, 0xffffe000, RZ, 0xc0, !PT ;  /* 0xffffe0002c157812 */ /* 0x000fe200078ec0ff */
[----:B------:R-:W-:Y:S01]  /*73d0*/  FFMA R11, R27, R20, R15 ;  /* 0x000000141b0b7223 */ /* 0x000fe2000000000f */
[----:B------:R-:W-:Y:S01]  /*73e0*/  LOP3.LUT R20, R45, 0xffffe000, RZ, 0xc0, !PT ;  /* 0xffffe0002d147812 */ /* 0x000fe200078ec0ff */
[C---:B------:R-:W-:Y:S01]  /*73f0*/  FMUL R12, R24.reuse, R16 ;  /* 0x00000010180c7220 */ /* 0x040fe20000400000 */
[----:B------:R-:W-:Y:S01]  /*7400*/  FMUL R13, R24, R17 ;  /* 0x00000011180d7220 */ /* 0x000fe20000400000 */
[----:B------:R-:W-:Y:S01]  /*7410*/  LOP3.LUT R33, R46, 0xffffe000, RZ, 0xc0, !PT ;  /* 0xffffe0002e217812 */ /* 0x000fe200078ec0ff */
[C---:B------:R-:W-:Y:S01]  /*7420*/  FMUL R14, R24.reuse, R18 ;  /* 0x00000012180e7220 */ /* 0x040fe20000400000 */
[----:B------:R-:W-:Y:S01]  /*7430*/  LOP3.LUT R26, R47, 0xffffe000, RZ, 0xc0, !PT ;  /* 0xffffe0002f1a7812 */ /* 0x000fe200078ec0ff */
[----:B------:R-:W-:Y:S01]  /*7440*/  FMUL R19, R24, R19 ;  /* 0x0000001318137220 */ /* 0x000fe20000400000 */
[C---:B------:R-:W-:Y:S01]  /*7450*/  FFMA R12, R27.reuse, R21, R12 ;  /* 0x000000151b0c7223 */ /* 0x040fe2000000000c */
[C---:B------:R-:W-:Y:S01]  /*7460*/  FFMA R13, R27.reuse, R20, R13 ;  /* 0x000000141b0d7223 */ /* 0x040fe2000000000d */
[C---:B------:R-:W-:Y:S01]  /*7470*/  FFMA R14, R27.reuse, R33, R14 ;  /* 0x000000211b0e7223 */ /* 0x040fe2000000000e */
[----:B------:R-:W-:Y:S01]  /*7480*/  FFMA R15, R27, R26, R19 ;  /* 0x0000001a1b0f7223 */ /* 0x000fe20000000013 */
[----:B------:R-:W-:Y:S02]  /*7490*/  F2FP.TF32.F32.PACK_B R8, R8 ;  /* 0x00000008ff08723e */ /* 0x000fe400024050ff */
[----:B------:R-:W-:Y:S02]  /*74a0*/  F2FP.TF32.F32.PACK_B R9, R9 ;  /* 0x00000009ff09723e */ /* 0x000fe400024050ff */
[----:B------:R-:W-:Y:S02]  /*74b0*/  F2FP.TF32.F32.PACK_B R10, R10 ;  /* 0x0000000aff0a723e */ /* 0x000fe400024050ff */
[----:B------:R-:W-:Y:S02]  /*74c0*/  F2FP.TF32.F32.PACK_B R11, R11 ;  /* 0x0000000bff0b723e */ /* 0x000fe400024050ff */
[----:B------:R-:W-:Y:S02]  /*74d0*/  F2FP.TF32.F32.PACK_B R12, R12 ;  /* 0x0000000cff0c723e */ /* 0x000fe400024050ff */
[----:B------:R-:W-:Y:S01]  /*74e0*/  F2FP.TF32.F32.PACK_B R13, R13 ;  /* 0x0000000dff0d723e */ /* 0x000fe200024050ff */
[----:B------:R1:W-:Y:S01]  /*74f0*/  STSM.16.M88.4 [R82], R8 ;  /* 0x0000000852007844 */ /* 0x0003e20000000200 */
[----:B------:R-:W-:Y:S02]  /*7500*/  F2FP.TF32.F32.PACK_B R14, R14 ;  /* 0x0000000eff0e723e */ /* 0x000fe400024050ff */
[----:B------:R-:W-:Y:S05]  /*7510*/  F2FP.TF32.F32.PACK_B R15, R15 ;  /* 0x0000000fff0f723e */ /* 0x000fea00024050ff */
[----:B------:R1:W-:Y:S01]  /*7520*/  STSM.16.M88.4 [R81], R12 ;  /* 0x0000000c51007844 */ /* 0x0003e20000000200 */
[----:B------:R-:W-:Y:S01]  /*7530*/  @!PT LDS RZ, [RZ] ;  /* 0x00000000fffff984 */ /* 0x000fe20000000800 */
[----:B------:R-:W-:Y:S01]  /*7540*/  @!PT LDS RZ, [RZ] ;  /* 0x00000000fffff984 */ /* 0x000fe20000000800 */
[----:B------:R-:W-:Y:S01]  /*7550*/  @!PT LDS RZ, [RZ] ;  /* 0x00000000fffff984 */ /* 0x000fe20000000800 */
[----:B------:R-:W-:Y:S01]  /*7560*/  @!PT LDS RZ, [RZ] ;  /* 0x00000000fffff984 */ /* 0x000fe20000000800 */
[----:B------:R2:W-:Y:S07]  /*7570*/  MEMBAR.ALL.CTA ;  /* 0x0000000000007992 */ /* 0x0005ee0000008000 */
[----:B--2---:R-:W2:Y:S02]  /*7580*/  FENCE.VIEW.ASYNC.S ;  /* 0x00000000000073c6 */ /* 0x004ea40000000000 */
[----:B--2---:R-:W-:Y:S06]  /*7590*/  BAR.SYNC.DEFER_BLOCKING 0x1, 0x80 ;  /* 0x0042000000007b1d */ /* 0x004fec0000010000 */
[----:B------:R-:W-:Y:S05]  /*75a0*/  @P0 BRA `(.L_x_91) ;  /* 0x0000000000280947 */ /* 0x000fea0003800000 */
[----:B------:R-:W2:Y:S01]  /*75b0*/  LDCU.64 UR6, c[0x0][0x348] ;  /* 0x00006900ff0677ac */ /* 0x000ea20008000a00 */
[----:B------:R-:W-:Y:S01]  /*75c0*/  UIADD3 UR4, UPT, UPT, UR48, 0x400, URZ ;  /* 0x0000040030047890 */ /* 0x000fe2000fffe0ff */
[----:B------:R-:W-:Y:S05]  /*75d0*/  UMOV UR41, UR51 ;  /* 0x0000003300297c82 */ /* 0x000fea0008000000 */
[----:B------:R-:W-:Y:S04]  /*75e0*/  MOV R74, UR4 ;  /* 0x00000004004a7c02 */ /* 0x000fe80008000f00 */
[----:B------:R-:W-:Y:S01]  /*75f0*/  R2UR UR40, R74 ;  /* 0x000000004a2872ca */ /* 0x000fe200000e0000 */
[----:B--2---:R-:W-:Y:S04]  /*7600*/  UIADD3 UR4, UP0, UPT, UR6, 0x680, URZ ;  /* 0x0000068006047890 */ /* 0x004fe8000ff1e0ff */
[----:B------:R-:W-:Y:S09]  /*7610*/  UIADD3.X UR5, UPT, UPT, URZ, UR7, URZ, UP0, !UPT ;  /* 0x00000007ff057290 */ /* 0x000ff200087fe4ff */
[----:B------:R2:W-:Y:S01]  /*7620*/  UTMASTG.4D [UR40], [UR4] ;  /* 0x00000028040073b5 */ /* 0x0005e20008018000 */
[----:B------:R0:W-:Y:S01]  /*7630*/  UTMACMDFLUSH ;  /* 0x00000000000079b7 */ /* 0x0001e20000000000 */
[----:B--2---:R-:W-:Y:S04]  /*7640*/  DEPBAR.LE SB0, 0x1 ;  /* 0x000080400000791a */ /* 0x004fe80000000000 */
.L_x_91:
[----:B------:R-:W-:Y:S05]  /*7650*/  BSYNC.RECONVERGENT B0 ;  /* 0x0000000000007941 */ /* 0x000fea0003800200 */
.L_x_90:
[----:B------:R-:W-:Y:S01]  /*7660*/  BAR.SYNC.DEFER_BLOCKING 0x1, 0x80 ;  /* 0x0042000000007b1d */ /* 0x000fe20000010000 */
[----:B------:R-:W-:Y:S01]  /*7670*/  ISETP.NE.AND P1, PT, R78, RZ, PT ;  /* 0x000000ff4e00720c */ /* 0x000fe20003f25270 */
[----:B------:R-:W-:Y:S01]  /*7680*/  UISETP.NE.AND UP0, UPT, UR53, URZ, UPT ;  /* 0x000000ff3500728c */ /* 0x000fe2000bf05270 */
[----:B------:R-:W-:Y:S11]  /*7690*/  LEA R3, R84, UR48, 0x3 ;  /* 0x0000003054037c11 */ /* 0x000ff6000f8e18ff */
[----:B-1----:R-:W-:Y:S01]  /*76a0*/  @P1 SHF.L.U32 R4, R66, 0x1f, RZ ;  /* 0x0000001f42041819 */ /* 0x002fe200000006ff */
[----:B------:R-:W-:Y:S06]  /*76b0*/  BRA.U !UP0, `(.L_x_92) ;  /* 0x0000000108247547 */ /* 0x000fec000b800000 */
[----:B------:R-:W1:Y:S01]  /*76c0*/  S2R R0, SR_CgaCtaId ;  /* 0x0000000000007919 */ /* 0x000e620000008800 */
[----:B------:R-:W-:Y:S01]  /*76d0*/  IMAD.U32 R2, RZ, RZ, UR50 ;  /* 0x00000032ff027e24 */ /* 0x000fe2000f8e00ff */
[----:B------:R-:W-:Y:S04]  /*76e0*/  UIADD3 UR4, UPT, UPT, UR50, 0x1, URZ ;  /* 0x0000000132047890 */ /* 0x000fe8000fffe0ff */
[----:B------:R-:W-:Y:S01]  /*76f0*/  @P1 LEA R2, R2, UR48, 0x3 ;  /* 0x0000003002021c11 */ /* 0x000fe2000f8e18ff */
[----:B------:R-:W-:Y:S04]  /*7700*/  UISETP.NE.AND UP0, UPT, UR4, 0x4, UPT ;  /* 0x000000040400788c */ /* 0x000fe8000bf05270 */
[----:B------:R-:W-:Y:S01]  /*7710*/  @P1 VIADD R5, R2, 0x60 ;  /* 0x0000006002051836 */ /* 0x000fe20000000000 */
[----:B------:R-:W-:Y:S04]  /*7720*/  USEL UR50, UR4, URZ, UP0 ;  /* 0x000000ff04327287 */ /* 0x000fe80008000000 */
[----:B-1----:R-:W-:Y:S04]  /*7730*/  @P1 PRMT R0, R0, 0x654, R5 ;  /* 0x0000065400001816 */ /* 0x002fe80000000005 */
[----:B------:R1:W-:Y:S04]  /*7740*/  @P1 SYNCS.ARRIVE.TRANS64.RED.A1T0 RZ, [R0+URZ], RZ ;  /* 0x000000ff00ff19a7 */ /* 0x0003e800081004ff */
.L_x_92:
[----:B------:R-:W2:Y:S01]  /*7750*/  @P1 SYNCS.PHASECHK.TRANS64.TRYWAIT P0, [R3+URZ+0x40], R4 ;  /* 0x00004004030015a7 */ /* 0x000ea200080011ff */
[----:B------:R-:W-:Y:S01]  /*7760*/  BSSY B1, `(.L_x_93) ;  /* 0x0000017000017945 */ /* 0x000fe20003800000 */
[----:B--2---:R-:W-:Y:S03]  /*7770*/  @P1 SEL R86, RZ, 0x1, !P0 ;  /* 0x00000001ff561807 */ /* 0x004fe60004000000 */
[----:B------:R-:W-:Y:S05]  /*7780*/  @!P1 BRA `(.L_x_94) ;  /* 0x0000000000509947 */ /* 0x000fea0003800000 */
[----:B------:R-:W-:Y:S01]  /*7790*/  ISETP.NE.AND P1, PT, R87, RZ, PT ;  /* 0x000000ff5700720c */ /* 0x000fe20003f25270 */
[----:B------:R-:W-:Y:S01]  /*77a0*/  BSSY B0, `(.L_x_95) ;  /* 0x000000a000007945 */ /* 0x000fe20003800000 */
[----:B------:R-:W-:Y:S11]  /*77b0*/  ISETP.NE.AND P0, PT, R86, RZ, PT ;  /* 0x000000ff5600720c */ /* 0x000ff60003f05270 */
[----:B------:R-:W-:Y:S04]  /*77c0*/  @P1 IMAD R5, R84, 0x2000, R85 ;  /* 0x0000200054051824 */ /* 0x000fe800078e0255 */
[----:B------:R-:W-:Y:S05]  /*77d0*/  @P1 VIADD R4, R5, UR48 ;  /* 0x0000003005041c36 */ /* 0x000fea0008000000 */
[----:B------:R-:W-:Y:S01]  /*77e0*/  @P1 IADD3 R2, PT, PT, R89, R4, RZ ;  /* 0x0000000459021210 */ /* 0x000fe20007ffe0ff */
[----:B------:R-:W-:Y:S01]  /*77f0*/  @P1 IMAD.IADD R4, R75, 0x1, R4 ;  /* 0x000000014b041824 */ /* 0x000fe200078e0204 */
[----:B------:R-:W-:Y:S06]  /*7800*/  @P0 BRA `(.L_x_96) ;  /* 0x00000000000c0947 */ /* 0x000fec0003800000 */
[----:B-1----:R-:W-:Y:S04]  /*7810*/  SHF.L.U32 R0, R66, 0x1f, RZ ;  /* 0x0000001f42007819 */ /* 0x002fe800000006ff */
[----:B------:R-:W1:Y:S02]  /*7820*/  SYNCS.PHASECHK.TRANS64.TRYWAIT P0, [R3+URZ+0x40], R0 ;  /* 0x00004000030075a7 */ /* 0x000e6400080011ff */
[----:B-1----:R-:W-:Y:S05]  /*7830*/  @!P0 BRA `(.L_x_97) ;  /* 0x0000002400cc8947 */ /* 0x002fea0003800000 */
.L_x_96:
[----:B------:R-:W-:Y:S05]  /*7840*/  BSYNC B0 ;  /* 0x0000000000007941 */ /* 0x000fea0003800000 */
.L_x_95:
[----:B------:R-:W-:Y:S02]  /*7850*/  ISETP.NE.AND P0, PT, R87, RZ, PT ;  /* 0x000000ff5700720c */ /* 0x000fe40003f05270 */
[----:B------:R-:W-:Y:S11]  /*7860*/  IADD3 R84, PT, PT, R84, 0x1, RZ ;  /* 0x0000000154547810 */ /* 0x000ff60007ffe0ff */
[----:B-1----:R-:W-:Y:S01]  /*7870*/  @P0 IMAD.IADD R0, R75, 0x1, R2 ;  /* 0x000000014b000824 */ /* 0x002fe200078e0202 */
[----:B------:R-:W-:Y:S05]  /*7880*/  @P0 WARPSYNC.ALL ;  /* 0x0000000000000948 */ /* 0x000fea0003800000 */
[----:B------:R2:W3:Y:S04]  /*7890*/  @P0 LDSM.16.M88.4 R56, [R5+UR48+0x400] ;  /* 0x000400300538083b */ /* 0x0004e80008000200 */
[----:B------:R2:W4:Y:S04]  /*78a0*/  @P0 LDSM.16.M88.4 R52, [R4+0x400] ;  /* 0x000400000434083b */ /* 0x0005280000000200 */
[----:B------:R2:W1:Y:S04]  /*78b0*/  @P0 LDSM.16.M88.4 R48, [R2+0x400] ;  /* 0x000400000230083b */ /* 0x0004680000000200 */
[----:B------:R2:W1:Y:S02]  /*78c0*/  @P0 LDSM.16.M88.4 R44, [R0+0x400] ;  /* 0x00040000002c083b */ /* 0x0004640000000200 */
.L_x_94:
[----:B------:R-:W-:Y:S05]  /*78d0*/  BSYNC B1 ;  /* 0x0000000000017941 */ /* 0x000fea0003800000 */
.L_x_93:
[----:B------:R-:W-:Y:S05]  /*78e0*/  VIADD R3, R25, 0x20 ;  /* 0x0000002019037836 */ /* 0x000fea0000000000 */
[----:B------:R-:W-:Y:S04]  /*78f0*/  SHF.R.U32.HI R3, RZ, 0x15, R3 ;  /* 0x00000015ff037819 */ /* 0x000fe80000011603 */
[----:B------:R-:W-:Y:S11]  /*7900*/  LOP3.LUT P0, RZ, R3, 0x3, R70, 0x48, !PT ;  /* 0x0000000303ff7812 */ /* 0x000ff60007804846 */
[----:B------:R-:W-:Y:S02]  /*7910*/  @!UPT UIADD3 URZ, UPT, UPT, URZ, URZ, URZ ;  /* 0x000000fffffff290 */ /* 0x000fe4000fffe0ff */
[----:B------:R-:W-:Y:S05]  /*7920*/  @!P0 BRA `(.L_x_98) ;  /* 0x0000000000408947 */ /* 0x000fea0003800000 */
[----:B------:R-:W5:Y:S01]  /*7930*/  LDCU.64 UR8, c[0x4][0x70] ;  /* 0x01000e00ff0877ac */ /* 0x000f620008000a00 */
[----:B------:R-:W-:Y:S01]  /*7940*/  MOV R3, 0x0 ;  /* 0x0000000000037802 */ /* 0x000fe20000000f00 */
[----:B------:R-:W-:Y:S02]  /*7950*/  HFMA2 R12, -RZ, RZ, 0, 5.9604644775390625e-08 ;  /* 0x00000001ff0c7431 */ /* 0x000fe400000001ff */
[----:B------:R-:W-:Y:S02]  /*7960*/  IMAD.MOV.U32 R8, RZ, RZ, 0x192 ;  /* 0x00000192ff087424 */ /* 0x000fe400078e00ff */
[----:B------:R-:W-:Y:S01]  /*7970*/  IMAD.MOV.U32 R13, RZ, RZ, RZ ;  /* 0x000000ffff0d7224 */ /* 0x000fe200078e00ff */
[----:B------:R-:W3:Y:S01]  /*7980*/  LDCU.64 UR6, c[0x4][0x78] ;  /* 0x01000f00ff0677ac */ /* 0x000ee20008000a00 */
[----:B--2---:R-:W2:Y:S01]  /*7990*/  LDC.64 R2, c[0x4][R3] ;  /* 0x0100000003027b82 */ /* 0x004ea20000000a00 */
[----:B------:R-:W4:Y:S01]  /*79a0*/  LDCU.64 UR4, c[0x4][0x10] ;  /* 0x01000200ff0477ac */ /* 0x000f220008000a00 */
[----:B-----5:R-:W-:Y:S01]  /*79b0*/  MOV R5, UR9 ;  /* 0x0000000900057c02 */ /* 0x020fe20008000f00 */
[----:B------:R-:W-:Y:S01]  /*79c0*/  IMAD.U32 R4, RZ, RZ, UR8 ;  /* 0x00000008ff047e24 */ /* 0x000fe2000f8e00ff */
[----:B---3--:R-:W-:Y:S01]  /*79d0*/  MOV R7, UR7 ;  /* 0x0000000700077c02 */ /* 0x008fe20008000f00 */
[----:B------:R-:W-:Y:S01]  /*79e0*/  IMAD.U32 R6, RZ, RZ, UR6 ;  /* 0x00000006ff067e24 */ /* 0x000fe2000f8e00ff */
[----:B----4-:R-:W-:Y:S01]  /*79f0*/  MOV R11, UR5 ;  /* 0x00000005000b7c02 */ /* 0x010fe20008000f00 */
[----:B------:R-:W-:Y:S02]  /*7a00*/  IMAD.U32 R10, RZ, RZ, UR4 ;  /* 0x00000004ff0a7e24 */ /* 0x000fe4000f8e00ff */
[----:B------:R-:W-:Y:S07]  /*7a10*/  LEPC R20, `(.L_x_98) ;  /* 0x000000001014794e */ /* 0x000fee0000000000 */
[----:B-12---:R-:W-:Y:S05]  /*7a20*/  CALL.ABS.NOINC R2 ;  /* 0x0000000002007343 */ /* 0x006fea0003c00000 */
.L_x_98:
[----:B---3--:R-:W-:Y:S01]  /*7a30*/  LOP3.LUT R20, R56, 0xffffe000, RZ, 0xc0, !PT ;  /* 0xffffe00038147812 */ /* 0x008fe200078ec0ff */
[----:B------:R-:W-:Y:S05]  /*7a40*/  WARPSYNC.ALL ;  /* 0x0000000000007948 */ /* 0x000fea0003800000 */
[----:B------:R-:W-:Y:S01]  /*7a50*/  R2UR UR4, R25 ;  /* 0x00000000190472ca */ /* 0x000fe200000e0000 */
[----:B------:R-:W3:Y:S01]  /*7a60*/  S2R R88, SR_CgaCtaId ;  /* 0x0000000000587919 */ /* 0x000ee20000008800 */
[----:B------:R-:W-:Y:S01]  /*7a70*/  LOP3.LUT R21, R57, 0xffffe000, RZ, 0xc0, !PT ;  /* 0xffffe00039157812 */ /* 0x000fe200078ec0ff */
[----:B------:R-:W-:Y:S01]  /*7a80*/  IMAD.U32 R40, RZ, RZ, UR50 ;  /* 0x00000032ff287e24 */ /* 0x000fe2000f8e00ff */
[----:B------:R-:W-:Y:S01]  /*7a90*/  LOP3.LUT R41, R58, 0xffffe000, RZ, 0xc0, !PT ;  /* 0xffffe0003a297812 */ /* 0x000fe200078ec0ff */
[----:B------:R-:W-:Y:S01]  /*7aa0*/  BSSY.RECONVERGENT B0, `(.L_x_99) ;  /* 0x000005a000007945 */ /* 0x000fe20003800200 */
[----:B-1----:R-:W-:Y:S02]  /*7ab0*/  LOP3.LUT R26, R48, 0xffffe000, RZ, 0xc0, !PT ;  /* 0xffffe000301a7812 */ /* 0x002fe400078ec0ff */
[----:B------:R-:W-:Y:S02]  /*7ac0*/  ISETP.NE.AND P6, PT, R78, RZ, PT ;  /* 0x000000ff4e00720c */ /* 0x000fe40003fc5270 */
[----:B------:R-:W-:Y:S03]  /*7ad0*/  ISETP.NE.AND P0, PT, R68, RZ, PT ;  /* 0x000000ff4400720c */ /* 0x000fe60003f05270 */
[----:B--2---:R-:W1:Y:S08]  /*7ae0*/  LDTM.16dp128bit.x8 R4, tmem[UR4+0x20] ;  /* 0x00002004000479ee */ /* 0x004e700008180000 */
[----:B------:R-:W-:Y:S02]  /*7af0*/  @P6 LEA R40, R40, UR48, 0x3 ;  /* 0x0000003028286c11 */ /* 0x000fe4000f8e18ff */
[----:B------:R-:W-:Y:S03]  /*7b00*/  @P6 SHF.L.U32 R93, R66, 0x1f, RZ ;  /* 0x0000001f425d6819 */ /* 0x000fe600000006ff */
[----:B------:R-:W-:Y:S01]  /*7b10*/  @P6 VIADD R91, R40, 0x60 ;  /* 0x00000060285b6836 */ /* 0x000fe20000000000 */
[----:B------:R-:W-:Y:S04]  /*7b20*/  LEA R40, R84, UR48, 0x3 ;  /* 0x0000003054287c11 */ /* 0x000fe8000f8e18ff */
[----:B---3--:R-:W-:Y:S01]  /*7b30*/  @P6 PRMT R91, R88, 0x654, R91 ;  /* 0x00000654585b6816 */ /* 0x008fe2000000005b */
[C---:B-1----:R-:W-:Y:S01]  /*7b40*/  FMUL R0, R24.reuse, R4 ;  /* 0x0000000418007220 */ /* 0x042fe20000400000 */
[C---:B------:R-:W-:Y:S01]  /*7b50*/  FMUL R2, R24.reuse, R5 ;  /* 0x0000000518027220 */ /* 0x040fe20000400000 */
[C---:B------:R-:W-:Y:S01]  /*7b60*/  FMUL R3, R24.reuse, R10 ;  /* 0x0000000a18037220 */ /* 0x040fe20000400000 */
[----:B------:R-:W-:Y:S01]  /*7b70*/  FMUL R4, R24, R11 ;  /* 0x0000000b18047220 */ /* 0x000fe20000400000 */
[C---:B------:R-:W-:Y:S01]  /*7b80*/  FFMA R28, R27.reuse, R20, R0 ;  /* 0x000000141b1c7223 */ /* 0x040fe20000000000 */
[----:B----4-:R-:W-:Y:S01]  /*7b90*/  LOP3.LUT R20, R52, 0xffffe000, RZ, 0xc0, !PT ;  /* 0xffffe00034147812 */ /* 0x010fe200078ec0ff */
        /* <DEDUP_REMOVED lines=8> */
[----:B------:R-:W-:Y:S01]  /*7c20*/  FFMA R31, R27, R21, R2 ;  /* 0x000000151b1f7223 */ /* 0x000fe20000000002 */
[----:B------:R-:W-:Y:S01]  /*7c30*/  LOP3.LUT R21, R53, 0xffffe000, RZ, 0xc0, !PT ;  /* 0xffffe00035157812 */ /* 0x000fe200078ec0ff */
[C---:B------:R-:W-:Y:S01]  /*7c40*/  FMUL R0, R24.reuse, R8 ;  /* 0x0000000818007220 */ /* 0x040fe20000400000 */
[----:B------:R-:W-:Y:S01]  /*7c50*/  F2FP.TF32.F32.PACK_B R30, R30 ;  /* 0x0000001eff1e723e */ /* 0x000fe200024050ff */
[----:B------:R-:W-:Y:S01]  /*7c60*/  FMUL R2, R24, R9 ;  /* 0x0000000918027220 */ /* 0x000fe20000400000 */
[----:B------:R-:W-:Y:S01]  /*7c70*/  F2FP.TF32.F32.PACK_B R31, R31 ;  /* 0x0000001fff1f723e */ /* 0x000fe200024050ff */
[C---:B------:R-:W-:Y:S01]  /*7c80*/  FFMA R32, R27.reuse, R20, R0 ;  /* 0x000000141b207223 */ /* 0x040fe20000000000 */
[----:B------:R-:W-:Y:S01]  /*7c90*/  LOP3.LUT R20, R54, 0xffffe000, RZ, 0xc0, !PT ;  /* 0xffffe00036147812 */ /* 0x000fe200078ec0ff */
[----:B------:R-:W-:Y:S01]  /*7ca0*/  FFMA R33, R27, R21, R2 ;  /* 0x000000151b217223 */ /* 0x000fe20000000002 */
[----:B------:R-:W-:Y:S01]  /*7cb0*/  LOP3.LUT R21, R49, 0xffffe000, RZ, 0xc0, !PT ;  /* 0xffffe00031157812 */ /* 0x000fe200078ec0ff */
[----:B------:R1:W-:Y:S01]  /*7cc0*/  STSM.16.M88.4 [R80+0x2400], R28 ;  /* 0x0024001c50007844 */ /* 0x0003e20000000200 */
[----:B------:R-:W-:Y:S01]  /*7cd0*/  F2FP.TF32.F32.PACK_B R32, R32 ;  /* 0x00000020ff20723e */ /* 0x000fe200024050ff */
[C---:B------:R-:W-:Y:S01]  /*7ce0*/  FFMA R34, R27.reuse, R20, R3 ;  /* 0x000000141b227223 */ /* 0x040fe20000000003 */
[----:B------:R-:W-:Y:S01]  /*7cf0*/  LOP3.LUT R20, R50, 0xffffe000, RZ, 0xc0, !PT ;  /* 0xffffe00032147812 */ /* 0x000fe200078ec0ff */
[C---:B------:R-:W-:Y:S01]  /*7d00*/  FMUL R5, R24.reuse, R12 ;  /* 0x0000000c18057220 */ /* 0x040fe20000400000 */
[----:B------:R-:W-:Y:S01]  /*7d10*/  F2FP.TF32.F32.PACK_B R33, R33 ;  /* 0x00000021ff21723e */ /* 0x000fe200024050ff */
[C---:B------:R-:W-:Y:S01]  /*7d20*/  FMUL R6, R24.reuse, R13 ;  /* 0x0000000d18067220 */ /* 0x040fe20000400000 */
[----:B------:R-:W-:Y:S01]  /*7d30*/  F2FP.TF32.F32.PACK_B R34, R34 ;  /* 0x00000022ff22723e */ /* 0x000fe200024050ff */
[----:B------:R-:W-:Y:S01]  /*7d40*/  FMUL R7, R24, R14 ;  /* 0x0000000e18077220 */ /* 0x000fe20000400000 */
[----:B------:R-:W-:Y:S01]  /*7d50*/  FFMA R35, R27, R41, R4 ;  /* 0x000000291b237223 */ /* 0x000fe20000000004 */
[----:B------:R-:W-:Y:S01]  /*7d60*/  LOP3.LUT R41, R51, 0xffffe000, RZ, 0xc0, !PT ;  /* 0xffffe00033297812 */ /* 0x000fe200078ec0ff */
[C---:B------:R-:W-:Y:S01]  /*7d70*/  FFMA R36, R27.reuse, R26, R5 ;  /* 0x0000001a1b247223 */ /* 0x040fe20000000005 */
[----:B------:R-:W-:Y:S01]  /*7d80*/  LOP3.LUT R26, R46, 0xffffe000, RZ, 0xc0, !PT ;  /* 0xffffe0002e1a7812 */ /* 0x000fe200078ec0ff */
[C---:B------:R-:W-:Y:S01]  /*7d90*/  FFMA R37, R27.reuse, R21, R6 ;  /* 0x000000151b257223 */ /* 0x040fe20000000006 */
[----:B------:R-:W-:Y:S01]  /*7da0*/  FMUL R8, R24, R15 ;  /* 0x0000000f18087220 */ /* 0x000fe20000400000 */
[----:B------:R-:W-:Y:S01]  /*7db0*/  FFMA R38, R27, R20, R7 ;  /* 0x000000141b267223 */ /* 0x000fe20000000007 */
[----:B------:R-:W-:Y:S01]  /*7dc0*/  LOP3.LUT R20, R44, 0xffffe000, RZ, 0xc0, !PT ;  /* 0xffffe0002c147812 */ /* 0x000fe200078ec0ff */
[C---:B------:R-:W-:Y:S01]  /*7dd0*/  FMUL R9, R24.reuse, R16 ;  /* 0x0000001018097220 */ /* 0x040fe20000400000 */
[----:B------:R-:W-:Y:S01]  /*7de0*/  LOP3.LUT R21, R45, 0xffffe000, RZ, 0xc0, !PT ;  /* 0xffffe0002d157812 */ /* 0x000fe200078ec0ff */
[----:B------:R-:W-:Y:S01]  /*7df0*/  FFMA R39, R27, R41, R8 ;  /* 0x000000291b277223 */ /* 0x000fe20000000008 */
[C---:B------:R-:W-:Y:S01]  /*7e00*/  FMUL R10, R24.reuse, R17 ;  /* 0x00000011180a7220 */ /* 0x040fe20000400000 */
[C---:B------:R-:W-:Y:S01]  /*7e10*/  FMUL R11, R24.reuse, R18 ;  /* 0x00000012180b7220 */ /* 0x040fe20000400000 */
[----:B------:R-:W-:Y:S01]  /*7e20*/  LOP3.LUT R41, R47, 0xffffe000, RZ, 0xc0, !PT ;  /* 0xffffe0002f297812 */ /* 0x000fe200078ec0ff */
[----:B------:R-:W-:Y:S01]  /*7e30*/  FMUL R12, R24, R19 ;  /* 0x00000013180c7220 */ /* 0x000fe20000400000 */
[----:B------:R-:W-:Y:S02]  /*7e40*/  F2FP.TF32.F32.PACK_B R35, R35 ;  /* 0x00000023ff23723e */ /* 0x000fe400024050ff */
[----:B------:R-:W-:Y:S02]  /*7e50*/  F2FP.TF32.F32.PACK_B R36, R36 ;  /* 0x00000024ff24723e */ /* 0x000fe400024050ff */
[----:B------:R-:W-:Y:S01]  /*7e60*/  F2FP.TF32.F32.PACK_B R37, R37 ;  /* 0x00000025ff25723e */ /* 0x000fe200024050ff */
[----:B------:R2:W-:Y:S01]  /*7e70*/  STSM.16.M88.4 [R79+0x2400], R32 ;  /* 0x002400204f007844 */ /* 0x0005e20000000200 */
[----:B------:R-:W-:Y:S01]  /*7e80*/  F2FP.TF32.F32.PACK_B R38, R38 ;  /* 0x00000026ff26723e */ /* 0x000fe200024050ff */
[C---:B-1----:R-:W-:Y:S01]  /*7e90*/  FFMA R28, R27.reuse, R20, R9 ;  /* 0x000000141b1c7223 */ /* 0x042fe20000000009 */
[C---:B------:R-:W-:Y:S01]  /*7ea0*/  FFMA R29, R27.reuse, R21, R10 ;  /* 0x000000151b1d7223 */ /* 0x040fe2000000000a */
[C---:B------:R-:W-:Y:S01]  /*7eb0*/  FFMA R30, R27.reuse, R26, R11 ;  /* 0x0000001a1b1e7223 */ /* 0x040fe2000000000b */
[----:B------:R-:W-:Y:S01]  /*7ec0*/  FFMA R31, R27, R41, R12 ;  /* 0x000000291b1f7223 */ /* 0x000fe2000000000c */
[----:B------:R-:W-:Y:S02]  /*7ed0*/  F2FP.TF32.F32.PACK_B R39, R39 ;  /* 0x00000027ff27723e */ /* 0x000fe400024050ff */
[----:B------:R-:W-:Y:S02]  /*7ee0*/  F2FP.TF32.F32.PACK_B R28, R28 ;  /* 0x0000001cff1c723e */ /* 0x000fe400024050ff */
[----:B------:R-:W-:Y:S01]  /*7ef0*/  F2FP.TF32.F32.PACK_B R29, R29 ;  /* 0x0000001dff1d723e */ /* 0x000fe200024050ff */
[----:B------:R2:W-:Y:S01]  /*7f00*/  STSM.16.M88.4 [R82+0x2000], R36 ;  /* 0x0020002452007844 */ /* 0x0005e20000000200 */
[----:B------:R-:W-:Y:S02]  /*7f10*/  F2FP.TF32.F32.PACK_B R30, R30 ;  /* 0x0000001eff1e723e */ /* 0x000fe400024050ff */
[----:B------:R-:W-:Y:S05]  /*7f20*/  F2FP.TF32.F32.PACK_B R31, R31 ;  /* 0x0000001fff1f723e */ /* 0x000fea00024050ff */
[----:B------:R2:W-:Y:S01]  /*7f30*/  STSM.16.M88.4 [R81+0x2000], R28 ;  /* 0x0020001c51007844 */ /* 0x0005e20000000200 */
[----:B------:R-:W-:Y:S01]  /*7f40*/  @!PT LDS RZ, [RZ] ;  /* 0x00000000fffff984 */ /* 0x000fe20000000800 */
[----:B------:R-:W-:Y:S01]  /*7f50*/  @!PT LDS RZ, [RZ] ;  /* 0x00000000fffff984 */ /* 0x000fe20000000800 */
[----:B------:R-:W-:Y:S01]  /*7f60*/  @!PT LDS RZ, [RZ] ;  /* 0x00000000fffff984 */ /* 0x000fe20000000800 */
[----:B------:R-:W-:Y:S01]  /*7f70*/  @!PT LDS RZ, [RZ] ;  /* 0x00000000fffff984 */ /* 0x000fe20000000800 */
[----:B------:R1:W-:Y:S07]  /*7f80*/  MEMBAR.ALL.CTA ;  /* 0x0000000000007992 */ /* 0x0003ee0000008000 */
[----:B-1----:R-:W1:Y:S02]  /*7f90*/  FENCE.VIEW.ASYNC.S ;  /* 0x00000000000073c6 */ /* 0x002e640000000000 */
[----:B-1----:R-:W-:Y:S06]  /*7fa0*/  BAR.SYNC.DEFER_BLOCKING 0x1, 0x80 ;  /* 0x0042000000007b1d */ /* 0x002fec0000010000 */
[----:B------:R-:W-:Y:S05]  /*7fb0*/  @P0 BRA `(.L_x_100) ;  /* 0x0000000000200947 */ /* 0x000fea0003800000 */
[----:B------:R-:W1:Y:S01]  /*7fc0*/  LDCU.64 UR6, c[0x0][0x348] ;  /* 0x00006900ff0677ac */ /* 0x000e620008000a00 */
[----:B------:R-:W-:Y:S02]  /*7fd0*/  UIADD3 UR40, UPT, UPT, UR48, 0x2400, URZ ;  /* 0x0000240030287890 */ /* 0x000fe4000fffe0ff */
[----:B------:R-:W-:Y:S02]  /*7fe0*/  UIADD3 UR41, UPT, UPT, UR51, 0x20, URZ ;  /* 0x0000002033297890 */ /* 0x000fe4000fffe0ff */
[----:B-1----:R-:W-:Y:S04]  /*7ff0*/  UIADD3 UR4, UP0, UPT, UR6, 0x680, URZ ;  /* 0x0000068006047890 */ /* 0x002fe8000ff1e0ff */
[----:B------:R-:W-:Y:S09]  /*8000*/  UIADD3.X UR5, UPT, UPT, URZ, UR7, URZ, UP0, !UPT ;  /* 0x00000007ff057290 */ /* 0x000ff200087fe4ff */
[----:B------:R1:W-:Y:S01]  /*8010*/  UTMASTG.4D [UR40], [UR4] ;  /* 0x00000028040073b5 */ /* 0x0003e20008018000 */
[----:B------:R0:W-:Y:S01]  /*8020*/  UTMACMDFLUSH ;  /* 0x00000000000079b7 */ /* 0x0001e20000000000 */
[----:B-1----:R-:W-:Y:S04]  /*8030*/  DEPBAR.LE SB0, 0x1 ;  /* 0x000080400000791a */ /* 0x002fe80000000000 */
.L_x_100:
[----:B------:R-:W-:Y:S05]  /*8040*/  BSYNC.RECONVERGENT B0 ;  /* 0x0000000000007941 */ /* 0x000fea0003800200 */
.L_x_99:
[----:B------:R-:W-:Y:S01]  /*8050*/  BAR.SYNC.DEFER_BLOCKING 0x1, 0x80 ;  /* 0x0042000000007b1d */ /* 0x000fe20000010000 */
[----:B------:R-:W-:Y:S04]  /*8060*/  UIADD3 UR4, UPT, UPT, UR50, 0x1, URZ ;  /* 0x0000000132047890 */ /* 0x000fe8000fffe0ff */
[----:B------:R-:W-:Y:S04]  /*8070*/  UISETP.NE.AND UP0, UPT, UR4, 0x4, UPT ;  /* 0x000000040400788c */ /* 0x000fe8000bf05270 */
[----:B------:R-:W-:Y:S01]  /*8080*/  USEL UR49, UR4, URZ, UP0 ;  /* 0x000000ff04317287 */ /* 0x000fe20008000000 */
[----:B------:R1:W-:Y:S01]  /*8090*/  @P6 SYNCS.ARRIVE.TRANS64.RED.A1T0 RZ, [R91+URZ], RZ ;  /* 0x000000ff5bff69a7 */ /* 0x0003e200081004ff */
[----:B------:R-:W-:Y:S01]  /*80a0*/  BSSY B1, `(.L_x_101) ;  /* 0x0000018000017945 */ /* 0x000fe20003800000 */
[----:B------:R-:W3:Y:S02]  /*80b0*/  @P6 SYNCS.PHASECHK.TRANS64.TRYWAIT P0, [R40+URZ+0x40], R93 ;  /* 0x0000405d280065a7 */ /* 0x000ee400080011ff */
[----:B---3--:R-:W-:Y:S01]  /*80c0*/  @P6 SEL R86, RZ, 0x1, !P0 ;  /* 0x00000001ff566807 */ /* 0x008fe20004000000 */
[----:B-1----:R-:W-:Y:S06]  /*80d0*/  @!P6 BRA `(.L_x_102) ;  /* 0x000000000050e947 */ /* 0x002fec0003800000 */
        /* <DEDUP_REMOVED lines=8> */
[----:B------:R-:W-:Y:S04]  /*8160*/  SHF.L.U32 R5, R66, 0x1f, RZ ;  /* 0x0000001f42057819 */ /* 0x000fe800000006ff */
[----:B------:R-:W1:Y:S02]  /*8170*/  SYNCS.PHASECHK.TRANS64.TRYWAIT P0, [R40+URZ+0x40], R5 ;  /* 0x00004005280075a7 */ /* 0x000e6400080011ff */
[----:B-1----:R-:W-:Y:S05]  /*8180*/  @!P0 BRA `(.L_x_105) ;  /* 0x0000001c008c8947 */ /* 0x002fea0003800000 */
.L_x_104:
[----:B------:R-:W-:Y:S05]  /*8190*/  BSYNC B0 ;  /* 0x0000000000007941 */ /* 0x000fea0003800000 */
.L_x_103:
[----:B------:R-:W-:Y:S02]  /*81a0*/  ISETP.NE.AND P0, PT, R87, RZ, PT ;  /* 0x000000ff5700720c */ /* 0x000fe40003f05270 */
[----:B------:R-:W-:Y:S11]  /*81b0*/  IADD3 R84, PT, PT, R84, 0x1, RZ ;  /* 0x0000000154547810 */ /* 0x000ff60007ffe0ff */
[----:B------:R-:W-:Y:S01]  /*81c0*/  @P0 IMAD.IADD R4, R75, 0x1, R0 ;  /* 0x000000014b040824 */ /* 0x000fe200078e0200 */
[----:B------:R-:W-:Y:S05]  /*81d0*/  @P0 WARPSYNC.ALL ;  /* 0x0000000000000948 */ /* 0x000fea0003800000 */
[----:B------:R3:W4:Y:S04]  /*81e0*/  @P0 LDSM.16.M88.4 R56, [R3+UR48+0x400] ;  /* 0x000400300338083b */ /* 0x0007280008000200 */
[----:B------:R3:W1:Y:S04]  /*81f0*/  @P0 LDSM.16.M88.4 R52, [R2+0x400] ;  /* 0x000400000234083b */ /* 0x0006680000000200 */
[----:B------:R3:W1:Y:S04]  /*8200*/  @P0 LDSM.16.M88.4 R48, [R0+0x400] ;  /* 0x000400000030083b */ /* 0x0006680000000200 */
[----:B------:R3:W1:Y:S02]  /*8210*/  @P0 LDSM.16.M88.4 R44, [R4+0x400] ;  /* 0x00040000042c083b */ /* 0x0006640000000200 */
.L_x_102:
[----:B------:R-:W-:Y:S05]  /*8220*/  BSYNC B1 ;  /* 0x0000000000017941 */ /* 0x000fea0003800000 */
.L_x_101:
[----:B---3--:R-:W-:Y:S05]  /*8230*/  VIADD R3, R25, 0x40 ;  /* 0x0000004019037836 */ /* 0x008fea0000000000 */
[----:B------:R-:W-:Y:S04]  /*8240*/  SHF.R.U32.HI R3, RZ, 0x15, R3 ;  /* 0x00000015ff037819 */ /* 0x000fe80000011603 */
[----:B------:R-:W-:Y:S11]  /*8250*/  LOP3.LUT P0, RZ, R3, 0x3, R70, 0x48, !PT ;  /* 0x0000000303ff7812 */ /* 0x000ff60007804846 */
[----:B------:R-:W-:Y:S02]  /*8260*/  @!UPT UIADD3 URZ, UPT, UPT, URZ, URZ, URZ ;  /* 0x000000fffffff290 */ /* 0x000fe4000fffe0ff */
[----:B------:R-:W-:Y:S05]  /*8270*/  @!P0 BRA `(.L_x_106) ;  /* 0x0000000000408947 */ /* 0x000fea0003800000 */
[----:B------:R-:W1:Y:S01]  /*8280*/  LDCU.64 UR8, c[0x4][0x70] ;  /* 0x01000e00ff0877ac */ /* 0x000e620008000a00 */
[----:B------:R-:W-:Y:S01]  /*8290*/  MOV R3, 0x0 ;  /* 0x0000000000037802 */ /* 0x000fe20000000f00 */
[----:B------:R-:W-:Y:S02]  /*82a0*/  HFMA2 R12, -RZ, RZ, 0, 5.9604644775390625e-08 ;  /* 0x00000001ff0c7431 */ /* 0x000fe400000001ff */
[----:B------:R-:W-:Y:S02]  /*82b0*/  IMAD.MOV.U32 R8, RZ, RZ, 0x192 ;  /* 0x00000192ff087424 */ /* 0x000fe400078e00ff */
[----:B------:R-:W-:Y:S01]  /*82c0*/  IMAD.MOV.U32 R13, RZ, RZ, RZ ;  /* 0x000000ffff0d7224 */ /* 0x000fe200078e00ff */
[----:B------:R-:W3:Y:S01]  /*82d0*/  LDCU.64 UR6, c[0x4][0x78] ;  /* 0x01000f00ff0677ac */ /* 0x000ee20008000a00 */
[----:B------:R-:W2:Y:S01]  /*82e0*/  LDC.64 R2, c[0x4][R3] ;  /* 0x0100000003027b82 */ /* 0x000ea20000000a00 */
[----:B------:R-:W5:Y:S01]  /*82f0*/  LDCU.64 UR4, c[0x4][0x10] ;  /* 0x01000200ff0477ac */ /* 0x000f620008000a00 */
[----:B-1----:R-:W-:Y:S01]  /*8300*/  MOV R5, UR9 ;  /* 0x0000000900057c02 */ /* 0x002fe20008000f00 */
[----:B------:R-:W-:Y:S01]  /*8310*/  IMAD.U32 R4, RZ, RZ, UR8 ;  /* 0x00000008ff047e24 */ /* 0x000fe2000f8e00ff */
[----:B---3--:R-:W-:Y:S01]  /*8320*/  MOV R7, UR7 ;  /* 0x0000000700077c02 */ /* 0x008fe20008000f00 */
[----:B------:R-:W-:Y:S01]  /*8330*/  IMAD.U32 R6, RZ, RZ, UR6 ;  /* 0x00000006ff067e24 */ /* 0x000fe2000f8e00ff */
[----:B-----5:R-:W-:Y:S01]  /*8340*/  MOV R11, UR5 ;  /* 0x00000005000b7c02 */ /* 0x020fe20008000f00 */
[----:B------:R-:W-:Y:S02]  /*8350*/  IMAD.U32 R10, RZ, RZ, UR4 ;  /* 0x00000004ff0a7e24 */ /* 0x000fe4000f8e00ff */
[----:B------:R-:W-:Y:S07]  /*8360*/  LEPC R20, `(.L_x_106) ;  /* 0x000000001014794e */ /* 0x000fee0000000000 */
[----:B--2-4-:R-:W-:Y:S05]  /*8370*/  CALL.ABS.NOINC R2 ;  /* 0x0000000002007343 */ /* 0x014fea0003c00000 */
.L_x_106:
[----:B----4-:R-:W-:Y:S01]  /*8380*/  LOP3.LUT R20, R56, 0xffffe000, RZ, 0xc0, !PT ;  /* 0xffffe00038147812 */ /* 0x010fe200078ec0ff */
[----:B------:R-:W-:Y:S05]  /*8390*/  WARPSYNC.ALL ;  /* 0x0000000000007948 */ /* 0x000fea0003800000 */
[----:B------:R-:W-:Y:S01]  /*83a0*/  R2UR UR4, R25 ;  /* 0x00000000190472ca */ /* 0x000fe200000e0000 */
[----:B------:R-:W-:Y:S01]  /*83b0*/  IMAD.U32 R90, RZ, RZ, UR49 ;  /* 0x00000031ff5a7e24 */ /* 0x000fe2000f8e00ff */
[----:B------:R-:W-:Y:S01]  /*83c0*/  LOP3.LUT R21, R57, 0xffffe000, RZ, 0xc0, !PT ;  /* 0xffffe00039157812 */ /* 0x000fe200078ec0ff */
[----:B------:R-:W-:Y:S01]  /*83d0*/  BSSY.RECONVERGENT B0, `(.L_x_107) ;  /* 0x000005b000007945 */ /* 0x000fe20003800200 */
[----:B------:R-:W-:Y:S02]  /*83e0*/  LOP3.LUT R41, R58, 0xffffe000, RZ, 0xc0, !PT ;  /* 0xffffe0003a297812 */ /* 0x000fe400078ec0ff */
[----:B-1----:R-:W-:Y:S02]  /*83f0*/  LOP3.LUT R26, R54, 0xffffe000, RZ, 0xc0, !PT ;  /* 0xffffe000361a7812 */ /* 0x002fe400078ec0ff */
[----:B------:R-:W-:Y:S02]  /*8400*/  LOP3.LUT R40, R50, 0xffffe000, RZ, 0xc0, !PT ;  /* 0xffffe00032287812 */ /* 0x000fe400078ec0ff */
[----:B------:R-:W-:Y:S02]  /*8410*/  ISETP.NE.AND P6, PT, R78, RZ, PT ;  /* 0x000000ff4e00720c */ /* 0x000fe40003fc5270 */
[----:B------:R-:W-:Y:S01]  /*8420*/  ISETP.NE.AND P0, PT, R68, RZ, PT ;  /* 0x000000ff4400720c */ /* 0x000fe20003f05270 */
[----:B------:R-:W1:Y:S01]  /*8430*/  LDTM.16dp128bit.x8 R4, tmem[UR4+0x40] ;  /* 0x00004004000479ee */ /* 0x000e620008180000 */
[----:B------:R-:W-:Y:S09]  /*8440*/  LEA R93, R84, UR48, 0x3 ;  /* 0x00000030545d7c11 */ /* 0x000ff2000f8e18ff */
[----:B------:R-:W-:Y:S05]  /*8450*/  @P6 LEA R90, R90, UR48, 0x3 ;  /* 0x000000305a5a6c11 */ /* 0x000fea000f8e18ff */
[----:B------:R-:W-:Y:S01]  /*8460*/  @P6 VIADD R91, R90, 0x60 ;  /* 0x000000605a5b6836 */ /* 0x000fe20000000000 */
[----:B------:R-:W-:Y:S04]  /*8470*/  @P6 SHF.L.U32 R90, R66, 0x1f, RZ ;  /* 0x0000001f425a6819 */ /* 0x000fe800000006ff */
[----:B------:R-:W-:Y:S01]  /*8480*/  @P6 PRMT R91, R88, 0x654, R91 ;  /* 0x00000654585b6816 */ /* 0x000fe2000000005b */
[C---:B-1----:R-:W-:Y:S01]  /*8490*/  FMUL R0, R24.reuse, R4 ;  /* 0x0000000418007220 */ /* 0x042fe20000400000 */
[C---:B------:R-:W-:Y:S01]  /*84a0*/  FMUL R2, R24.reuse, R5 ;  /* 0x0000000518027220 */ /* 0x040fe20000400000 */
[C---:B------:R-:W-:Y:S01]  /*84b0*/  FMUL R3, R24.reuse, R10 ;  /* 0x0000000a18037220 */ /* 0x040fe20000400000 */
[----:B------:R-:W-:Y:S01]  /*84c0*/  FMUL R4, R24, R11 ;  /* 0x0000000b18047220 */ /* 0x000fe20000400000 */
[C---:B--2---:R-:W-:Y:S01]  /*84d0*/  FFMA R28, R27.reuse, R20, R0 ;  /* 0x000000141b1c7223 */ /* 0x044fe20000000000 */
[----:B------:R-:W-:Y:S01]  /*84e0*/  LOP3.LUT R20, R52, 0xffffe000, RZ, 0xc0, !PT ;  /* 0xffffe00034147812 */ /* 0x000fe200078ec0ff */
        /* <DEDUP_REMOVED lines=14> */
[----:B------:R-:W-:Y:S01]  /*85d0*/  FFMA R32, R27, R20, R0 ;  /* 0x000000141b207223 */ /* 0x000fe20000000000 */
        /* <DEDUP_REMOVED lines=12> */
[C---:B------:R-:W-:Y:S01]  /*86a0*/  FFMA R35, R27.reuse, R20, R4 ;  /* 0x000000141b237223 */ /* 0x040fe20000000004 */
[----:B------:R-:W-:Y:S01]  /*86b0*/  LOP3.LUT R20, R44, 0xffffe000, RZ, 0xc0, !PT ;  /* 0xffffe0002c147812 */ /* 0x000fe200078ec0ff */
[C---:B------:R-:W-:Y:S01]  /*86c0*/  FMUL R8, R24.reuse, R15 ;  /* 0x0000000f18087220 */ /* 0x040fe20000400000 */
[C---:B------:R-:W-:Y:S01]  /*86d0*/  FFMA R36, R27.reuse, R26, R5 ;  /* 0x0000001a1b247223 */ /* 0x040fe20000000005 */
[C---:B------:R-:W-:Y:S01]  /*86e0*/  FFMA R37, R27.reuse, R21, R6 ;  /* 0x000000151b257223 */ /* 0x040fe20000000006 */
[----:B------:R-:W-:Y:S01]  /*86f0*/  FFMA R38, R27, R40, R7 ;  /* 0x000000281b267223 */ /* 0x000fe20000000007 */
[C---:B------:R-:W-:Y:S01]  /*8700*/  FMUL R9, R24.reuse, R16 ;  /* 0x0000001018097220 */ /* 0x040fe20000400000 */
[----:B------:R-:W-:Y:S01]  /*8710*/  LOP3.LUT R21, R45, 0xffffe000, RZ, 0xc0, !PT ;  /* 0xffffe0002d157812 */ /* 0x000fe200078ec0ff */
[----:B------:R-:W-:Y:S01]  /*8720*/  FFMA R39, R27, R41, R8 ;  /* 0x000000291b277223 */ /* 0x000fe20000000008 */
[----:B------:R-:W-:Y:S01]  /*8730*/  FMUL R10, R24, R17 ;  /* 0x00000011180a7220 */ /* 0x000fe20000400000 */
[----:B------:R-:W-:Y:S01]  /*8740*/  LOP3.LUT R26, R46, 0xffffe000, RZ, 0xc0, !PT ;  /* 0xffffe0002e1a7812 */ /* 0x000fe200078ec0ff */
        /* <DEDUP_REMOVED lines=35> */
.L_x_108:
[----:B------:R-:W-:Y:S05]  /*8980*/  BSYNC.RECONVERGENT B0 ;  /* 0x0000000000007941 */ /* 0x000fea0003800200 */
.L_x_107:
        /* <DEDUP_REMOVED lines=13> */
[----:B------:R-:W-:Y:S04]  /*8a60*/  @P1 VIADD R0, R84, UR48 ;  /* 0x0000003054001c36 */ /* 0x000fe80008000000 */
[----:B------:R-:W-:Y:S01]  /*8a70*/  @P1 IMAD.IADD R3, R75, 0x1, R0 ;  /* 0x000000014b031824 */ /* 0x000fe200078e0200 */
[----:B------:R-:W-:Y:S01]  /*8a80*/  @P1 IADD3 R2, PT, PT, R89, R0, RZ ;  /* 0x0000000059021210 */ /* 0x000fe20007ffe0ff */
[----:B------:R-:W-:Y:S06]  /*8a90*/  @P0 BRA `(.L_x_112) ;  /* 0x00000000000c0947 */ /* 0x000fec0003800000 */
[----:B------:R-:W-:Y:S04]  /*8aa0*/  SHF.L.U32 R0, R66, 0x1f, RZ ;  /* 0x0000001f42007819 */ /* 0x000fe800000006ff */
[----:B------:R-:W1:Y:S02]  /*8ab0*/  SYNCS.PHASECHK.TRANS64.TRYWAIT P0, [R93+URZ+0x40], R0 ;  /* 0x000040005d0075a7 */ /* 0x000e6400080011ff */
[----:B-1----:R-:W-:Y:S05]  /*8ac0*/  @!P0 BRA `(.L_x_113) ;  /* 0x0000001400508947 */ /* 0x002fea0003800000 */
.L_x_112:
[----:B------:R-:W-:Y:S05]  /*8ad0*/  BSYNC B0 ;  /* 0x0000000000007941 */ /* 0x000fea0003800000 */
.L_x_111:
[----:B------:R-:W-:Y:S11]  /*8ae0*/  ISETP.NE.AND P0, PT, R87, RZ, PT ;  /* 0x000000ff5700720c */ /* 0x000ff60003f05270 */
[----:B------:R-:W-:Y:S02]  /*8af0*/  @!UPT UIADD3 URZ, UPT, UPT, URZ, URZ, URZ ;  /* 0x000000fffffff290 */ /* 0x000fe4000fffe0ff */
[----:B-1----:R-:W-:Y:S01]  /*8b00*/  @P0 IADD3 R0, PT, PT, R75, R2, RZ ;  /* 0x000000024b000210 */ /* 0x002fe20007ffe0ff */
[----:B------:R-:W-:Y:S05]  /*8b10*/  @P0 WARPSYNC.ALL ;  /* 0x0000000000000948 */ /* 0x000fea0003800000 */
[----:B------:R1:W3:Y:S04]  /*8b20*/  @P0 LDSM.16.M88.4 R56, [R84+UR48+0x400] ;  /* 0x000400305438083b */ /* 0x0002e80008000200 */
[----:B------:R1:W4:Y:S04]  /*8b30*/  @P0 LDSM.16.M88.4 R52, [R3+0x400] ;  /* 0x000400000334083b */ /* 0x0003280000000200 */
[----:B------:R1:W1:Y:S04]  /*8b40*/  @P0 LDSM.16.M88.4 R48, [R2+0x400] ;  /* 0x000400000230083b */ /* 0x0002680000000200 */
[----:B------:R1:W1:Y:S02]  /*8b50*/  @P0 LDSM.16.M88.4 R44, [R0+0x400] ;  /* 0x00040000002c083b */ /* 0x0002640000000200 */
.L_x_110:
[----:B------:R-:W-:Y:S05]  /*8b60*/  BSYNC B1 ;  /* 0x0000000000017941 */ /* 0x000fea0003800000 */
.L_x_109:
[----:B-1----:R-:W-:Y:S05]  /*8b70*/  VIADD R3, R25, 0x60 ;  /* 0x0000006019037836 */ /* 0x002fea0000000000 */
        /* <DEDUP_REMOVED lines=9> */
[----:B------:R-:W5:Y:S01]  /*8c10*/  LDCU.64 UR6, c[0x4][0x78] ;  /* 0x01000f00ff0677ac */ /* 0x000f620008000a00 */
[----:B------:R-:W2:Y:S01]  /*8c20*/  LDC.64 R2, c[0x4][R3] ;  /* 0x0100000003027b82 */ /* 0x000ea20000000a00 */
[----:B------:R-:W3:Y:S01]  /*8c30*/  LDCU.64 UR4, c[0x4][0x10] ;  /* 0x01000200ff0477ac */ /* 0x000ee20008000a00 */
[----:B-1----:R-:W-:Y:S01]  /*8c40*/  MOV R5, UR9 ;  /* 0x0000000900057c02 */ /* 0x002fe20008000f00 */
[----:B------:R-:W-:Y:S01]  /*8c50*/  IMAD.U32 R4, RZ, RZ, UR8 ;  /* 0x00000008ff047e24 */ /* 0x000fe2000f8e00ff */
[----:B-----5:R-:W-:Y:S01]  /*8c60*/  MOV R7, UR7 ;  /* 0x0000000700077c02 */ /* 0x020fe20008000f00 */
[----:B------:R-:W-:Y:S01]  /*8c70*/  IMAD.U32 R6, RZ, RZ, UR6 ;  /* 0x00000006ff067e24 */ /* 0x000fe2000f8e00ff */
[----:B---3--:R-:W-:Y:S01]  /*8c80*/  MOV R11, UR5 ;  /* 0x00000005000b7c02 */ /* 0x008fe20008000f00 */
[----:B------:R-:W-:Y:S02]  /*8c90*/  IMAD.U32 R10, RZ, RZ, UR4 ;  /* 0x00000004ff0a7e24 */ /* 0x000fe4000f8e00ff */
[----:B------:R-:W-:Y:S07]  /*8ca0*/  LEPC R20, `(.L_x_114) ;  /* 0x000000001014794e */ /* 0x000fee0000000000 */
[----:B--2-4-:R-:W-:Y:S05]  /*8cb0*/  CALL.ABS.NOINC R2 ;  /* 0x0000000002007343 */ /* 0x014fea0003c00000 */
.L_x_114:
[----:B------:R-:W-:Y:S01]  /*8cc0*/  ISETP.NE.AND P0, PT, R68, RZ, PT ;  /* 0x000000ff4400720c */ /* 0x000fe20003f05270 */
[----:B------:R-:W-:Y:S05]  /*8cd0*/  WARPSYNC.ALL ;  /* 0x0000000000007948 */ /* 0x000fea0003800000 */
[----:B------:R-:W-:Y:S01]  /*8ce0*/  R2UR UR4, R25 ;  /* 0x00000000190472ca */ /* 0x000fe200000e0000 */
[----:B------:R-:W1:Y:S01]  /*8cf0*/  S2UR UR5, SR_CgaCtaId ;  /* 0x00000000000579c3 */ /* 0x000e620000008800 */
[----:B---3--:R-:W-:Y:S01]  /*8d00*/  LOP3.LUT R0, R56, 0xffffe000, RZ, 0xc0, !PT ;  /* 0xffffe00038007812 */ /* 0x008fe200078ec0ff */
[----:B------:R-:W-:Y:S01]  /*8d10*/  BSSY.RECONVERGENT B0, `(.L_x_115) ;  /* 0x000005a000007945 */ /* 0x000fe20003800200 */
[----:B------:R-:W-:Y:S02]  /*8d20*/  LOP3.LUT R2, R57, 0xffffe000, RZ, 0xc0, !PT ;  /* 0xffffe00039027812 */ /* 0x000fe400078ec0ff */
[----:B------:R-:W-:Y:S02]  /*8d30*/  LOP3.LUT R3, R58, 0xffffe000, RZ, 0xc0, !PT ;  /* 0xffffe0003a037812 */ /* 0x000fe400078ec0ff */
[----:B------:R-:W-:Y:S02]  /*8d40*/  LOP3.LUT R20, R59, 0xffffe000, RZ, 0xc0, !PT ;  /* 0xffffe0003b147812 */ /* 0x000fe400078ec0ff */
[----:B----4-:R-:W-:Y:S02]  /*8d50*/  LOP3.LUT R21, R52, 0xffffe000, RZ, 0xc0, !PT ;  /* 0xffffe00034157812 */ /* 0x010fe400078ec0ff */
[----:B------:R-:W-:Y:S01]  /*8d60*/  LOP3.LUT R26, R53, 0xffffe000, RZ, 0xc0, !PT ;  /* 0xffffe000351a7812 */ /* 0x000fe200078ec0ff */
[----:B------:R-:W3:Y:S01]  /*8d70*/  LDTM.16dp128bit.x8 R4, tmem[UR4+0x60] ;  /* 0x00006004000479ee */ /* 0x000ee20008180000 */
[----:B------:R-:W-:Y:S01]  /*8d80*/  R2UR UR4, R83 ;  /* 0x00000000530472ca */ /* 0x000fe200000e0000 */
[----:B------:R-:W-:Y:S01]  /*8d90*/  NOP ;  /* 0x0000000000007918 */ /* 0x000fe20000000000 */
[----:B--2---:R-:W-:Y:S02]  /*8da0*/  LOP3.LUT R29, R54, 0xffffe000, RZ, 0xc0, !PT ;  /* 0xffffe000361d7812 */ /* 0x004fe400078ec0ff */
[----:B------:R-:W-:Y:S02]  /*8db0*/  LOP3.LUT R28, R55, 0xffffe000, RZ, 0xc0, !PT ;  /* 0xffffe000371c7812 */ /* 0x000fe400078ec0ff */
[----:B------:R-:W-:Y:S02]  /*8dc0*/  LOP3.LUT R31, R48, 0xffffe000, RZ, 0xc0, !PT ;  /* 0xffffe000301f7812 */ /* 0x000fe400078ec0ff */
[----:B------:R-:W-:Y:S02]  /*8dd0*/  LOP3.LUT R30, R49, 0xffffe000, RZ, 0xc0, !PT ;  /* 0xffffe000311e7812 */ /* 0x000fe400078ec0ff */
[----:B------:R-:W-:Y:S02]  /*8de0*/  LOP3.LUT R33, R50, 0xffffe000, RZ, 0xc0, !PT ;  /* 0xffffe00032217812 */ /* 0x000fe400078ec0ff */
[----:B------:R-:W-:Y:S01]  /*8df0*/  LOP3.LUT R32, R51, 0xffffe000, RZ, 0xc0, !PT ;  /* 0xffffe00033207812 */ /* 0x000fe200078ec0ff */
[----:B------:R-:W-:Y:S01]  /*8e00*/  UIADD3 UR4, UPT, UPT, UR4, 0xb0, URZ ;  /* 0x000000b004047890 */ /* 0x000fe2000fffe0ff */
[----:B------:R-:W-:Y:S02]  /*8e10*/  LOP3.LUT R35, R44, 0xffffe000, RZ, 0xc0, !PT ;  /* 0xffffe0002c237812 */ /* 0x000fe400078ec0ff */
[----:B------:R-:W-:Y:S02]  /*8e20*/  LOP3.LUT R34, R45, 0xffffe000, RZ, 0xc0, !PT ;  /* 0xffffe0002d227812 */ /* 0x000fe400078ec0ff */
[----:B------:R-:W-:Y:S02]  /*8e30*/  LOP3.LUT R37, R46, 0xffffe000, RZ, 0xc0, !PT ;  /* 0xffffe0002e257812 */ /* 0x000fe400078ec0ff */
[----:B------:R-:W-:Y:S01]  /*8e40*/  LOP3.LUT R36, R47, 0xffffe000, RZ, 0xc0, !PT ;  /* 0xffffe0002f247812 */ /* 0x000fe200078ec0ff */
[C---:B---3--:R-:W-:Y:S01]  /*8e50*/  FMUL R4, R24.reuse, R4 ;  /* 0x0000000418047220 */ /* 0x048fe20000400000 */
[C---:B------:R-:W-:Y:S01]  /*8e60*/  FMUL R5, R24.reuse, R5 ;  /* 0x0000000518057220 */ /* 0x040fe20000400000 */
[C---:B------:R-:W-:Y:S01]  /*8e70*/  FMUL R6, R24.reuse, R6 ;  /* 0x0000000618067220 */ /* 0x040fe20000400000 */
[C---:B------:R-:W-:Y:S01]  /*8e80*/  FMUL R7, R24.reuse, R7 ;  /* 0x0000000718077220 */ /* 0x040fe20000400000 */
[C---:B------:R-:W-:Y:S01]  /*8e90*/  FFMA R4, R27.reuse, R0, R4 ;  /* 0x000000001b047223 */ /* 0x040fe20000000004 */
[C---:B------:R-:W-:Y:S01]  /*8ea0*/  FMUL R8, R24.reuse, R8 ;  /* 0x0000000818087220 */ /* 0x040fe20000400000 */
[C---:B------:R-:W-:Y:S01]  /*8eb0*/  FFMA R5, R27.reuse, R2, R5 ;  /* 0x000000021b057223 */ /* 0x040fe20000000005 */
[C---:B------:R-:W-:Y:S01]  /*8ec0*/  FMUL R9, R24.reuse, R9 ;  /* 0x0000000918097220 */ /* 0x040fe20000400000 */
[C---:B------:R-:W-:Y:S01]  /*8ed0*/  FFMA R6, R27.reuse, R3, R6 ;  /* 0x000000031b067223 */ /* 0x040fe20000000006 */
[----:B------:R-:W-:Y:S01]  /*8ee0*/  F2FP.TF32.F32.PACK_B R4, R4 ;  /* 0x00000004ff04723e */ /* 0x000fe200024050ff */
[C---:B------:R-:W-:Y:S01]  /*8ef0*/  FMUL R10, R24.reuse, R10 ;  /* 0x0000000a180a7220 */ /* 0x040fe20000400000 */
[----:B------:R-:W-:Y:S01]  /*8f00*/  F2FP.TF32.F32.PACK_B R5, R5 ;  /* 0x00000005ff05723e */ /* 0x000fe200024050ff */
[C---:B------:R-:W-:Y:S01]  /*8f10*/  FFMA R7, R27.reuse, R20, R7 ;  /* 0x000000141b077223 */ /* 0x040fe20000000007 */
[C---:B------:R-:W-:Y:S01]  /*8f20*/  FMUL R11, R24.reuse, R11 ;  /* 0x0000000b180b7220 */ /* 0x040fe20000400000 */
[----:B-1----:R-:W-:Y:S01]  /*8f30*/  UPRMT UR4, UR5, 0x654, UR4 ;  /* 0x0000065405047896 */ /* 0x002fe20008000004 */
[C---:B------:R-:W-:Y:S01]  /*8f40*/  FFMA R8, R27.reuse, R21, R8 ;  /* 0x000000151b087223 */ /* 0x040fe20000000008 */
[C---:B------:R-:W-:Y:S01]  /*8f50*/  FMUL R12, R24.reuse, R12 ;  /* 0x0000000c180c7220 */ /* 0x040fe20000400000 */
[C---:B------:R-:W-:Y:S01]  /*8f60*/  FFMA R9, R27.reuse, R26, R9 ;  /* 0x0000001a1b097223 */ /* 0x040fe20000000009 */
[C---:B------:R-:W-:Y:S01]  /*8f70*/  FMUL R13, R24.reuse, R13 ;  /* 0x0000000d180d7220 */ /* 0x040fe20000400000 */
[C---:B------:R-:W-:Y:S01]  /*8f80*/  FFMA R10, R27.reuse, R29, R10 ;  /* 0x0000001d1b0a7223 */ /* 0x040fe2000000000a */
[C---:B------:R-:W-:Y:S01]  /*8f90*/  FMUL R14, R24.reuse, R14 ;  /* 0x0000000e180e7220 */ /* 0x040fe20000400000 */
[C---:B------:R-:W-:Y:S01]  /*8fa0*/  FFMA R11, R27.reuse, R28, R11 ;  /* 0x0000001c1b0b7223 */ /* 0x040fe2000000000b */
[C---:B------:R-:W-:Y:S01]  /*8fb0*/  FMUL R15, R24.reuse, R15 ;  /* 0x0000000f180f7220 */ /* 0x040fe20000400000 */
[----:B------:R-:W-:Y:S01]  /*8fc0*/  F2FP.TF32.F32.PACK_B R6, R6 ;  /* 0x00000006ff06723e */ /* 0x000fe200024050ff */
[C---:B------:R-:W-:Y:S01]  /*8fd0*/  FFMA R12, R27.reuse, R31, R12 ;  /* 0x0000001f1b0c7223 */ /* 0x040fe2000000000c */
[----:B------:R-:W-:Y:S01]  /*8fe0*/  F2FP.TF32.F32.PACK_B R7, R7 ;  /* 0x00000007ff07723e */ /* 0x000fe200024050ff */
[C---:B------:R-:W-:Y:S01]  /*8ff0*/  FMUL R16, R24.reuse, R16 ;  /* 0x0000001018107220 */ /* 0x040fe20000400000 */
[C---:B------:R-:W-:Y:S01]  /*9000*/  FFMA R13, R27.reuse, R30, R13 ;  /* 0x0000001e1b0d7223 */ /* 0x040fe2000000000d */
[C---:B------:R-:W-:Y:S01]  /*9010*/  FMUL R17, R24.reuse, R17 ;  /* 0x0000001118117220 */ /* 0x040fe20000400000 */
[C---:B------:R-:W-:Y:S01]  /*9020*/  FFMA R14, R27.reuse, R33, R14 ;  /* 0x000000211b0e7223 */ /* 0x040fe2000000000e */
[C---:B------:R-:W-:Y:S01]  /*9030*/  FMUL R18, R24.reuse, R18 ;  /* 0x0000001218127220 */ /* 0x040fe20000400000 */
[C---:B------:R-:W-:Y:S01]  /*9040*/  FFMA R15, R27.reuse, R32, R15 ;  /* 0x000000201b0f7223 */ /* 0x040fe2000000000f */
[----:B------:R-:W-:Y:S01]  /*9050*/  FMUL R19, R24, R19 ;  /* 0x0000001318137220 */ /* 0x000fe20000400000 */
[----:B------:R-:W-:Y:S01]  /*9060*/  F2FP.TF32.F32.PACK_B R8, R8 ;  /* 0x00000008ff08723e */ /* 0x000fe200024050ff */
[C---:B------:R-:W-:Y:S01]  /*9070*/  FFMA R16, R27.reuse, R35, R16 ;  /* 0x000000231b107223 */ /* 0x040fe20000000010 */
[----:B------:R-:W-:Y:S01]  /*9080*/  F2FP.TF32.F32.PACK_B R9, R9 ;  /* 0x00000009ff09723e */ /* 0x000fe200024050ff */
[----:B------:R-:W-:Y:S01]  /*9090*/  SYNCS.ARRIVE.TRANS64.RED.A1T0 RZ, [UR4], RZ ;  /* 0x000000ffffff79a7 */ /* 0x000fe20008100404 */
[----:B------:R1:W-:Y:S01]  /*90a0*/  STSM.16.M88.4 [R80+0x6400], R4 ;  /* 0x0064000450007844 */ /* 0x0003e20000000200 */
[----:B------:R-:W-:Y:S01]  /*90b0*/  F2FP.TF32.F32.PACK_B R10, R10 ;  /* 0x0000000aff0a723e */ /* 0x000fe200024050ff */
[C---:B------:R-:W-:Y:S01]  /*90c0*/  FFMA R17, R27.reuse, R34, R17 ;  /* 0x000000221b117223 */ /* 0x040fe20000000011 */
[----:B------:R-:W-:Y:S01]  /*90d0*/  F2FP.TF32.F32.PACK_B R11, R11 ;  /* 0x0000000bff0b723e */ /* 0x000fe200024050ff */
[C---:B------:R-:W-:Y:S01]  /*90e0*/  FFMA R18, R27.reuse, R37, R18 ;  /* 0x000000251b127223 */ /* 0x040fe20000000012 */
[----:B------:R-:W-:Y:S01]  /*90f0*/  FFMA R19, R27, R36, R19 ;  /* 0x000000241b137223 */ /* 0x000fe20000000013 */
[----:B------:R-:W-:Y:S02]  /*9100*/  F2FP.TF32.F32.PACK_B R12, R12 ;  /* 0x0000000cff0c723e */ /* 0x000fe400024050ff */
[----:B------:R1:W-:Y:S01]  /*9110*/  STSM.16.M88.4 [R79+0x6400], R8 ;  /* 0x006400084f007844 */ /* 0x0003e20000000200 */
[----:B------:R-:W-:Y:S02]  /*9120*/  F2FP.TF32.F32.PACK_B R13, R13 ;  /* 0x0000000dff0d723e */ /* 0x000fe400024050ff */
[----:B------:R-:W-:Y:S02]  /*9130*/  F2FP.TF32.F32.PACK_B R14, R14 ;  /* 0x0000000eff0e723e */ /* 0x000fe400024050ff */
        /* <DEDUP_REMOVED lines=16> */
[----:B------:R-:W-:Y:S02]  /*9240*/  UIADD3 UR40, UPT, UPT, UR48, 0x6400, URZ ;  /* 0x0000640030287890 */ /* 0x000fe4000fffe0ff */
[----:B------:R-:W-:Y:S02]  /*9250*/  UIADD3 UR41, UPT, UPT, UR51, 0x60, URZ ;  /* 0x0000006033297890 */ /* 0x000fe4000fffe0ff */
[----:B--2---:R-:W-:Y:S04]  /*9260*/  UIADD3 UR4, UP0, UPT, UR6, 0x680, URZ ;  /* 0x0000068006047890 */ /* 0x004fe8000ff1e0ff */
[----:B------:R-:W-:Y:S09]  /*9270*/  UIADD3.X UR5, UPT, UPT, URZ, UR7, URZ, UP0, !UPT ;  /* 0x00000007ff057290 */ /* 0x000ff200087fe4ff */
[----:B------:R2:W-:Y:S01]  /*9280*/  UTMASTG.4D [UR40], [UR4] ;  /* 0x00000028040073b5 */ /* 0x0005e20008018000 */
[----:B------:R0:W-:Y:S01]  /*9290*/  UTMACMDFLUSH ;  /* 0x00000000000079b7 */ /* 0x0001e20000000000 */
[----:B--2---:R-:W-:Y:S04]  /*92a0*/  DEPBAR.LE SB0, 0x1 ;  /* 0x000080400000791a */ /* 0x004fe80000000000 */
.L_x_116:
[----:B------:R-:W-:Y:S05]  /*92b0*/  BSYNC.RECONVERGENT B0 ;  /* 0x0000000000007941 */ /* 0x000fea0003800200 */
.L_x_115:
[----:B------:R-:W-:Y:S01]  /*92c0*/  BAR.SYNC.DEFER_BLOCKING 0x1, 0x80 ;  /* 0x0042000000007b1d */ /* 0x000fe20000010000 */
[----:B------:R-:W-:Y:S01]  /*92d0*/  UISETP.NE.AND UP0, UPT, UR53, -0x4, UPT ;  /* 0xfffffffc3500788c */ /* 0x000fe2000bf05270 */
[----:B------:R-:W-:Y:S08]  /*92e0*/  IADD3 R0, PT, PT, R22, 0x1, RZ ;  /* 0x0000000116007810 */ /* 0x000ff00007ffe0ff */
[----:B------:R-:W-:Y:S05]  /*92f0*/  BRA.U !UP0, `(.L_x_117) ;  /* 0x0000000108247547 */ /* 0x000fea000b800000 */
[----:B------:R-:W-:Y:S01]  /*9300*/  ISETP.NE.AND P0, PT, R78, RZ, PT ;  /* 0x000000ff4e00720c */ /* 0x000fe20003f05270 */
[----:B------:R-:W-:Y:S01]  /*9310*/  IMAD.U32 R2, RZ, RZ, UR50 ;  /* 0x00000032ff027e24 */ /* 0x000fe2000f8e00ff */
[----:B------:R-:W-:Y:S04]  /*9320*/  UIADD3 UR4, UPT, UPT, UR50, 0x1, URZ ;  /* 0x0000000132047890 */ /* 0x000fe8000fffe0ff */
[----:B------:R-:W-:Y:S04]  /*9330*/  UISETP.NE.AND UP0, UPT, UR4, 0x4, UPT ;  /* 0x000000040400788c */ /* 0x000fe8000bf05270 */
[----:B------:R-:W-:Y:S03]  /*9340*/  USEL UR50, UR4, URZ, UP0 ;  /* 0x000000ff04327287 */ /* 0x000fe60008000000 */
[----:B------:R-:W-:Y:S05]  /*9350*/  @P0 LEA R2, R2, UR48, 0x3 ;  /* 0x0000003002020c11 */ /* 0x000fea000f8e18ff */
[----:B------:R-:W-:Y:S05]  /*9360*/  @P0 VIADD R3, R2, 0x60 ;  /* 0x0000006002030836 */ /* 0x000fea0000000000 */
[----:B------:R-:W-:Y:S04]  /*9370*/  @P0 PRMT R3, R88, 0x654, R3 ;  /* 0x0000065458030816 */ /* 0x000fe80000000003 */
[----:B------:R2:W-:Y:S03]  /*9380*/  @P0 SYNCS.ARRIVE.TRANS64.RED.A1T0 RZ, [R3+URZ], RZ ;  /* 0x000000ff03ff09a7 */ /* 0x0005e600081004ff */
.L_x_117:
[----:B------:R-:W-:Y:S01]  /*9390*/  R2UR UR5, R62 ;  /* 0x000000003e0572ca */ /* 0x000fe200000e0000 */
[----:B------:R-:W-:Y:S01]  /*93a0*/  UISETP.NE.AND UP0, UPT, UR62, URZ, UPT ;  /* 0x000000ff3e00728c */ /* 0x000fe2000bf05270 */
[----:B------:R-:W-:Y:S01]  /*93b0*/  R2UR UR4, R63 ;  /* 0x000000003f0472ca */ /* 0x000fe200000e0000 */
[----:B------:R-:W-:Y:S01]  /*93c0*/  UIADD3 UR53, UPT, UPT, UR53, 0x4, URZ ;  /* 0x0000000435357890 */ /* 0x000fe2000fffe0ff */
[----:B------:R-:W-:Y:S01]  /*93d0*/  ISETP.NE.AND P0, PT, R0, 0x2, PT ;  /* 0x000000020000780c */ /* 0x000fe20003f05270 */
[----:B------:R-:W-:Y:S01]  /*93e0*/  UMOV UR49, UR63 ;  /* 0x0000003f00317c82 */ /* 0x000fe20008000000 */
[----:B------:R-:W-:Y:S02]  /*93f0*/  LOP3.LUT R64, R64, 0x1, RZ, 0x3c, !PT ;  /* 0x0000000140407812 */ /* 0x000fe400078e3cff */
[----:B------:R-:W-:Y:S02]  /*9400*/  SEL R2, RZ, 0x1, P0 ;  /* 0x00000001ff027807 */ /* 0x000fe40000000000 */
[----:B------:R-:W-:Y:S02]  /*9410*/  SEL R22, R0, RZ, P0 ;  /* 0x000000ff00167207 */ /* 0x000fe40000000000 */
[----:B------:R-:W-:Y:S01]  /*9420*/  LOP3.LUT R65, R65, R2, RZ, 0x3c, !PT ;  /* 0x0000000241417212 */ /* 0x000fe200078e3cff */
[----:B------:R-:W-:Y:S02]  /*9430*/  UIADD3 UR20, UPT, UPT, UR36, UR5, URZ ;  /* 0x0000000524147290 */ /* 0x000fe4000fffe0ff */
[----:B------:R-:W-:Y:S01]  /*9440*/  UIADD3 UR24, UPT, UPT, UR37, UR4, URZ ;  /* 0x0000000425187290 */ /* 0x000fe2000fffe0ff */
[----:B------:R-:W-:Y:S11]  /*9450*/  BRA.U UP0, `(.L_x_118) ;  /* 0xffffffc500d87547 */ /* 0x000ff6000b83ffff */
[----:B------:R-:W-:-:S13]  /*9460*/  R2UR UR4, R73 ;  /* 0x00000000490472ca */ /* 0x000fda00000e0000 */
[----:B------:R-:W-:-:S09]  /*9470*/  UISETP.NE.AND UP0, UPT, UR4, URZ, UPT ;  /* 0x000000ff0400728c */ /* 0x000fd2000bf05270 */
[----:B------:R-:W-:Y:S05]  /*9480*/  BRA.U !UP0, `(.L_x_119) ;  /* 0x0000000108487547 */ /* 0x000fea000b800000 */
[----:B------:R-:W3:Y:S02]  /*9490*/  LDCU.64 UR4, c[0x0][0x890] ;  /* 0x00011200ff0477ac */ /* 0x000ee40008000a00 */
[----:B---3--:R-:W-:-:S04]  /*94a0*/  UISETP.NE.U32.AND UP0, UPT, UR4, URZ, UPT ;  /* 0x000000ff0400728c */ /* 0x008fc8000bf05070 */
[----:B------:R-:W-:-:S09]  /*94b0*/  UISETP.NE.AND.EX UP0, UPT, UR5, URZ, UPT, UP0 ;  /* 0x000000ff0500728c */ /* 0x000fd2000bf05300 */
[----:B------:R-:W-:Y:S05]  /*94c0*/  BRA.U UP0, `(.L_x_120) ;  /* 0x00000001000c7547 */ /* 0x000fea000b800000 */
[----:B------:R-:W-:-:S13]  /*94d0*/  FSETP.NEU.AND P0, PT, R27, RZ, PT ;  /* 0x000000ff1b00720b */ /* 0x000fda0003f0d000 */
[----:B------:R-:W-:Y:S05]  /*94e0*/  @!P0 EXIT ;  /* 0x000000000000894d */ /* 0x000fea0003800000 */
[----:B------:R-:W-:Y:S05]  /*94f0*/  BRA `(.L_x_119) ;  /* 0x00000000002c7947 */ /* 0x000fea0003800000 */
.L_x_120:
[----:B------:R-:W-:Y:S01]  /*9500*/  ISETP.NE.AND P0, PT, R77, RZ, PT ;  /* 0x000000ff4d00720c */ /* 0x000fe20003f05270 */
[----:B------:R-:W-:-:S12]  /*9510*/  BSSY.RECONVERGENT B0, `(.L_x_119) ;  /* 0x0000009000007945 */ /* 0x000fd80003800200 */
[----:B------:R-:W-:Y:S05]  /*9520*/  @P0 BRA `(.L_x_121) ;  /* 0x0000000000140947 */ /* 0x000fea0003800000 */
[----:B------:R-:W3:Y:S02]  /*9530*/  LDCU.64 UR4, c[0x0][0x888] ;  /* 0x00011100ff0477ac */ /* 0x000ee40008000a00 */
[----:B---3--:R-:W-:-:S04]  /*9540*/  ISETP.NE.U32.AND P0, PT, RZ, UR4, PT ;  /* 0x00000004ff007c0c */ /* 0x008fc8000bf05070 */
[----:B------:R-:W-:-:S13]  /*9550*/  ISETP.NE.AND.EX P0, PT, RZ, UR5, PT, P0 ;  /* 0x00000005ff007c0c */ /* 0x000fda000bf05300 */
[----:B------:R-:W-:Y:S05]  /*9560*/  @!P0 EXIT ;  /* 0x000000000000894d */ /* 0x000fea0003800000 */
[----:B------:R-:W-:Y:S05]  /*9570*/  BRA `(.L_x_122) ;  /* 0x0000000000087947 */ /* 0x000fea0003800000 */
.L_x_121:
[----:B------:R-:W-:-:S13]  /*9580*/  FSETP.NEU.AND P0, PT, R27, RZ, PT ;  /* 0x000000ff1b00720b */ /* 0x000fda0003f0d000 */
[----:B------:R-:W-:Y:S05]  /*9590*/  @!P0 EXIT ;  /* 0x000000000000894d */ /* 0x000fea0003800000 */
.L_x_122:
[----:B------:R-:W-:Y:S05]  /*95a0*/  BSYNC.RECONVERGENT B0 ;  /* 0x0000000000007941 */ /* 0x000fea0003800200 */
.L_x_119:
[----:B------:R-:W3:Y:S01]  /*95b0*/  S2UR UR5, SR_CgaCtaId ;  /* 0x00000000000579c3 */ /* 0x000ee20000008800 */
[----:B------:R-:W-:Y:S01]  /*95c0*/  ULEA UR4, UR50, UR48, 0x3 ;  /* 0x0000003032047291 */ /* 0x000fe2000f8e18ff */
[----:B------:R-:W-:-:S04]  /*95d0*/  DEPBAR.LE SB0, 0x0 ;  /* 0x000080000000791a */ /* 0x000fc80000000000 */
[----:B------:R-:W-:-:S04]  /*95e0*/  UIADD3 UR4, UPT, UPT, UR4, 0x60, URZ ;  /* 0x0000006004047890 */ /* 0x000fc8000fffe0ff */
[----:B---3--:R-:W-:-:S09]  /*95f0*/  UPRMT UR4, UR5, 0x654, UR4 ;  /* 0x0000065405047896 */ /* 0x008fd20008000004 */
[----:B------:R-:W-:Y:S01]  /*9600*/  SYNCS.ARRIVE.TRANS64.RED.A1T0 RZ, [UR4], RZ ;  /* 0x000000ffffff79a7 */ /* 0x000fe20008100404 */
[----:B------:R-:W-:Y:S05]  /*9610*/  EXIT ;  /* 0x000000000000794d */ /* 0x000fea0003800000 */
.L_x_19:
[----:B------:R-:W-:Y:S07]  /*9620*/  MOV R0, UR45 ;  /* 0x0000002d00007c02 */ /* 0x000fee0008000f00 */
.L_x_123:
[----:B--2---:R2:W3:Y:S02]  /*9630*/  SYNCS.PHASECHK.TRANS64.TRYWAIT P0, [R0+URZ+0x20], R5 ;  /* 0x00002005000075a7 */ /* 0x0044e400080011ff */
[----:B---3--:R-:W-:Y:S05]  /*9640*/  @!P0 NANOSLEEP.SYNCS 0x989680 ;  /* 0x009896800000895d */ /* 0x008fea0003900000 */
[----:B------:R-:W3:Y:S02]  /*9650*/  @!P0 SYNCS.PHASECHK.TRANS64 P0, [R0+URZ+0x20], R5 ;  /* 0x00002005000085a7 */ /* 0x000ee400080010ff */
[----:B---3--:R-:W-:Y:S05]  /*9660*/  @!P0 BRA `(.L_x_123) ;  /* 0xfffffffc00f08947 */ /* 0x008fea000383ffff */
[----:B------:R-:W-:Y:S05]  /*9670*/  BRA `(.L_x_18) ;  /* 0xffffff8400207947 */ /* 0x000fea000383ffff */
.L_x_25:
[----:B------:R-:W-:Y:S07]  /*9680*/  MOV R0, UR45 ;  /* 0x0000002d00007c02 */ /* 0x000fee0008000f00 */
.L_x_124:
[----:B-1----:R1:W2:Y:S02]  /*9690*/  SYNCS.PHASECHK.TRANS64.TRYWAIT P0, [R0+URZ+0x20], R5 ;  /* 0x00002005000075a7 */ /* 0x0022a400080011ff */
[----:B--2---:R-:W-:Y:S05]  /*96a0*/  @!P0 NANOSLEEP.SYNCS 0x989680 ;  /* 0x009896800000895d */ /* 0x004fea0003900000 */
[----:B------:R-:W2:Y:S02]  /*96b0*/  @!P0 SYNCS.PHASECHK.TRANS64 P0, [R0+URZ+0x20], R5 ;  /* 0x00002005000085a7 */ /* 0x000ea400080010ff */
[----:B--2---:R-:W-:Y:S05]  /*96c0*/  @!P0 BRA `(.L_x_124) ;  /* 0xfffffffc00f08947 */ /* 0x004fea000383ffff */
[----:B------:R-:W-:Y:S05]  /*96d0*/  BRA `(.L_x_24) ;  /* 0xffffff8800a87947 */ /* 0x000fea000383ffff */
.L_x_29:
[----:B------:R-:W-:-:S07]  /*96e0*/  MOV R0, UR48 ;  /* 0x0000003000007c02 */ /* 0x000fce0008000f00 */
.L_x_125:
[----:B-1----:R1:W2:Y:S02]  /*96f0*/  SYNCS.PHASECHK.TRANS64.TRYWAIT P0, [R0+URZ+0x90], R3 ;  /* 0x00009003000075a7 */ /* 0x0022a400080011ff */
[----:B--2---:R-:W-:Y:S05]  /*9700*/  @!P0 NANOSLEEP.SYNCS 0x989680 ;  /* 0x009896800000895d */ /* 0x004fea0003900000 */
[----:B------:R-:W2:Y:S02]  /*9710*/  @!P0 SYNCS.PHASECHK.TRANS64 P0, [R0+URZ+0x90], R3 ;  /* 0x00009003000085a7 */ /* 0x000ea400080010ff */
[----:B--2---:R-:W-:Y:S05]  /*9720*/  @!P0 BRA `(.L_x_125) ;  /* 0xfffffffc00f08947 */ /* 0x004fea000383ffff */
[----:B------:R-:W-:Y:S05]  /*9730*/  BRA `(.L_x_126) ;  /* 0xffffff8c00c07947 */ /* 0x000fea000383ffff */
.L_x_33:
[----:B------:R-:W-:-:S07]  /*9740*/  MOV R0, UR4 ;  /* 0x0000000400007c02 */ /* 0x000fce0008000f00 */
.L_x_127:
[----:B-1----:R1:W2:Y:S02]  /*9750*/  SYNCS.PHASECHK.TRANS64.TRYWAIT P0, [R0+URZ], R3 ;  /* 0x00000003000075a7 */ /* 0x0022a400080011ff */
[----:B--2---:R-:W-:Y:S05]  /*9760*/  @!P0 NANOSLEEP.SYNCS 0x989680 ;  /* 0x009896800000895d */ /* 0x004fea0003900000 */
[----:B------:R-:W2:Y:S02]  /*9770*/  @!P0 SYNCS.PHASECHK.TRANS64 P0, [R0+URZ], R3 ;  /* 0x00000003000085a7 */ /* 0x000ea400080010ff */
[----:B--2---:R-:W-:Y:S05]  /*9780*/  @!P0 BRA `(.L_x_127) ;  /* 0xfffffffc00f08947 */ /* 0x004fea000383ffff */
[----:B------:R-:W-:Y:S05]  /*9790*/  BRA `(.L_x_128) ;  /* 0xffffff9400547947 */ /* 0x000fea000383ffff */
.L_x_34:
[----:B------:R-:W-:-:S07]  /*97a0*/  MOV R0, UR5 ;  /* 0x0000000500007c02 */ /* 0x000fce0008000f00 */
.L_x_129:
[----:B-1----:R1:W2:Y:S02]  /*97b0*/  SYNCS.PHASECHK.TRANS64.TRYWAIT P0, [R0+URZ], R3 ;  /* 0x00000003000075a7 */ /* 0x0022a400080011ff */
[----:B--2---:R-:W-:Y:S05]  /*97c0*/  @!P0 NANOSLEEP.SYNCS 0x989680 ;  /* 0x009896800000895d */ /* 0x004fea0003900000 */
[----:B------:R-:W2:Y:S02]  /*97d0*/  @!P0 SYNCS.PHASECHK.TRANS64 P0, [R0+URZ], R3 ;  /* 0x00000003000085a7 */ /* 0x000ea400080010ff */
[----:B--2---:R-:W-:Y:S05]  /*97e0*/  @!P0 BRA `(.L_x_129) ;  /* 0xfffffffc00f08947 */ /* 0x004fea000383ffff */
[----:B------:R-:W-:Y:S05]  /*97f0*/  BRA `(.L_x_130) ;  /* 0xffffff9400647947 */ /* 0x000fea000383ffff */
.L_x_35:
[----:B------:R-:W-:-:S07]  /*9800*/  MOV R0, UR5 ;  /* 0x0000000500007c02 */ /* 0x000fce0008000f00 */
.L_x_131:
[----:B-1----:R1:W2:Y:S02]  /*9810*/  SYNCS.PHASECHK.TRANS64.TRYWAIT P0, [R0+URZ], R3 ;  /* 0x00000003000075a7 */ /* 0x0022a400080011ff */
[----:B--2---:R-:W-:Y:S05]  /*9820*/  @!P0 NANOSLEEP.SYNCS 0x989680 ;  /* 0x009896800000895d */ /* 0x004fea0003900000 */
[----:B------:R-:W2:Y:S02]  /*9830*/  @!P0 SYNCS.PHASECHK.TRANS64 P0, [R0+URZ], R3 ;  /* 0x00000003000085a7 */ /* 0x000ea400080010ff */
[----:B--2---:R-:W-:Y:S05]  /*9840*/  @!P0 BRA `(.L_x_131) ;  /* 0xfffffffc00f08947 */ /* 0x004fea000383ffff */
[----:B------:R-:W-:Y:S05]  /*9850*/  BRA `(.L_x_132) ;  /* 0xffffff9400747947 */ /* 0x000fea000383ffff */
.L_x_38:
[----:B------:R-:W-:-:S07]  /*9860*/  MOV R4, UR4 ;  /* 0x0000000400047c02 */ /* 0x000fce0008000f00 */
.L_x_133:
[----:B--2---:R2:W3:Y:S02]  /*9870*/  SYNCS.PHASECHK.TRANS64.TRYWAIT P1, [R4+URZ+0x98], R7 ;  /* 0x00009807040075a7 */ /* 0x0044e400080211ff */
[----:B---3--:R-:W-:Y:S05]  /*9880*/  @!P1 NANOSLEEP.SYNCS 0x989680 ;  /* 0x009896800000995d */ /* 0x008fea0003900000 */
[----:B------:R-:W3:Y:S02]  /*9890*/  @!P1 SYNCS.PHASECHK.TRANS64 P1, [R4+URZ+0x98], R7 ;  /* 0x00009807040095a7 */ /* 0x000ee400080210ff */
[----:B---3--:R-:W-:Y:S05]  /*98a0*/  @!P1 BRA `(.L_x_133) ;  /* 0xfffffffc00f09947 */ /* 0x008fea000383ffff */
[----:B------:R-:W-:Y:S05]  /*98b0*/  BRA `(.L_x_134) ;  /* 0xffffff9400e47947 */ /* 0x000fea000383ffff */
.L_x_39:
[----:B--2---:R-:W-:-:S07]  /*98c0*/  MOV R4, UR4 ;  /* 0x0000000400047c02 */ /* 0x004fce0008000f00 */
.L_x_135:
[----:B--2---:R2:W3:Y:S02]  /*98d0*/  SYNCS.PHASECHK.TRANS64.TRYWAIT P1, [R4+URZ+0x90], R5 ;  /* 0x00009005040075a7 */ /* 0x0044e400080211ff */
[----:B---3--:R-:W-:Y:S05]  /*98e0*/  @!P1 NANOSLEEP.SYNCS 0x989680 ;  /* 0x009896800000995d */ /* 0x008fea0003900000 */
[----:B------:R-:W3:Y:S02]  /*98f0*/  @!P1 SYNCS.PHASECHK.TRANS64 P1, [R4+URZ+0x90], R5 ;  /* 0x00009005040095a7 */ /* 0x000ee400080210ff */
[----:B---3--:R-:W-:Y:S05]  /*9900*/  @!P1 BRA `(.L_x_135) ;  /* 0xfffffffc00f09947 */ /* 0x008fea000383ffff */
[----:B------:R-:W-:Y:S05]  /*9910*/  BRA `(.L_x_136) ;  /* 0xffffff9400ec7947 */ /* 0x000fea000383ffff */
.L_x_47:
[----:B------:R-:W-:-:S07]  /*9920*/  MOV R0, UR24 ;  /* 0x0000001800007c02 */ /* 0x000fce0008000f00 */
.L_x_137:
[----:B-1----:R1:W2:Y:S02]  /*9930*/  SYNCS.PHASECHK.TRANS64.TRYWAIT P0, [R0+URZ+0x90], R5 ;  /* 0x00009005000075a7 */ /* 0x0022a400080011ff */
[----:B--2---:R-:W-:Y:S05]  /*9940*/  @!P0 NANOSLEEP.SYNCS 0x989680 ;  /* 0x009896800000895d */ /* 0x004fea0003900000 */
[----:B------:R-:W2:Y:S02]  /*9950*/  @!P0 SYNCS.PHASECHK.TRANS64 P0, [R0+URZ+0x90], R5 ;  /* 0x00009005000085a7 */ /* 0x000ea400080010ff */
[----:B--2---:R-:W-:Y:S05]  /*9960*/  @!P0 BRA `(.L_x_137) ;  /* 0xfffffffc00f08947 */ /* 0x004fea000383ffff */
[----:B------:R-:W-:Y:S05]  /*9970*/  BRA `(.L_x_138) ;  /* 0xffffff9c00947947 */ /* 0x000fea000383ffff */
.L_x_48:
[----:B------:R-:W-:-:S07]  /*9980*/  MOV R5, UR28 ;  /* 0x0000001c00057c02 */ /* 0x000fce0008000f00 */
.L_x_139:
[----:B-1----:R1:W2:Y:S02]  /*9990*/  SYNCS.PHASECHK.TRANS64.TRYWAIT P0, [R5+URZ+0xb0], R0 ;  /* 0x0000b000050075a7 */ /* 0x0022a400080011ff */
[----:B--2---:R-:W-:Y:S05]  /*99a0*/  @!P0 NANOSLEEP.SYNCS 0x989680 ;  /* 0x009896800000895d */ /* 0x004fea0003900000 */
[----:B------:R-:W2:Y:S02]  /*99b0*/  @!P0 SYNCS.PHASECHK.TRANS64 P0, [R5+URZ+0xb0], R0 ;  /* 0x0000b000050085a7 */ /* 0x000ea400080010ff */
[----:B--2---:R-:W-:Y:S05]  /*99c0*/  @!P0 BRA `(.L_x_139) ;  /* 0xfffffffc00f08947 */ /* 0x004fea000383ffff */
[----:B------:R-:W-:Y:S05]  /*99d0*/  BRA `(.L_x_140) ;  /* 0xffffff9c00b07947 */ /* 0x000fea000383ffff */
.L_x_51:
[----:B-1----:R-:W-:Y:S07]  /*99e0*/  MOV R0, UR20 ;  /* 0x0000001400007c02 */ /* 0x002fee0008000f00 */
.L_x_141:
[----:B-1----:R1:W2:Y:S02]  /*99f0*/  SYNCS.PHASECHK.TRANS64.TRYWAIT P0, [R0+URZ], R5 ;  /* 0x00000005000075a7 */ /* 0x0022a400080011ff */
[----:B--2---:R-:W-:Y:S05]  /*9a00*/  @!P0 NANOSLEEP.SYNCS 0x989680 ;  /* 0x009896800000895d */ /* 0x004fea0003900000 */
[----:B------:R-:W2:Y:S02]  /*9a10*/  @!P0 SYNCS.PHASECHK.TRANS64 P0, [R0+URZ], R5 ;  /* 0x00000005000085a7 */ /* 0x000ea400080010ff */
[----:B--2---:R-:W-:Y:S05]  /*9a20*/  @!P0 BRA `(.L_x_141) ;  /* 0xfffffffc00f08947 */ /* 0x004fea000383ffff */
[----:B------:R-:W-:Y:S05]  /*9a30*/  BRA `(.L_x_50) ;  /* 0xffffff9c00e07947 */ /* 0x000fea000383ffff */
.L_x_54:
[----:B------:R-:W-:-:S07]  /*9a40*/  MOV R0, UR4 ;  /* 0x0000000400007c02 */ /* 0x000fce0008000f00 */
.L_x_142:
[----:B-1----:R1:W3:Y:S02]  /*9a50*/  SYNCS.PHASECHK.TRANS64.TRYWAIT P0, [R0+URZ], R3 ;  /* 0x00000003000075a7 */ /* 0x0022e400080011ff */
[----:B---3--:R-:W-:Y:S05]  /*9a60*/  @!P0 NANOSLEEP.SYNCS 0x989680 ;  /* 0x009896800000895d */ /* 0x008fea0003900000 */
[----:B------:R-:W3:Y:S02]  /*9a70*/  @!P0 SYNCS.PHASECHK.TRANS64 P0, [R0+URZ], R3 ;  /* 0x00000003000085a7 */ /* 0x000ee400080010ff */
[----:B---3--:R-:W-:Y:S05]  /*9a80*/  @!P0 BRA `(.L_x_142) ;  /* 0xfffffffc00f08947 */ /* 0x008fea000383ffff */
[----:B------:R-:W-:Y:S05]  /*9a90*/  BRA `(.L_x_143) ;  /* 0xffffffa4002c7947 */ /* 0x000fea000383ffff */
.L_x_55:
[----:B------:R-:W-:-:S07]  /*9aa0*/  MOV R0, UR4 ;  /* 0x0000000400007c02 */ /* 0x000fce0008000f00 */
.L_x_144:
[----:B-1----:R1:W2:Y:S02]  /*9ab0*/  SYNCS.PHASECHK.TRANS64.TRYWAIT P0, [R0+URZ], R3 ;  /* 0x00000003000075a7 */ /* 0x0022a400080011ff */
[----:B--2---:R-:W-:Y:S05]  /*9ac0*/  @!P0 NANOSLEEP.SYNCS 0x989680 ;  /* 0x009896800000895d */ /* 0x004fea0003900000 */
[----:B------:R-:W2:Y:S02]  /*9ad0*/  @!P0 SYNCS.PHASECHK.TRANS64 P0, [R0+URZ], R3 ;  /* 0x00000003000085a7 */ /* 0x000ea400080010ff */
[----:B--2---:R-:W-:Y:S05]  /*9ae0*/  @!P0 BRA `(.L_x_144) ;  /* 0xfffffffc00f08947 */ /* 0x004fea000383ffff */
[----:B------:R-:W-:Y:S05]  /*9af0*/  BRA `(.L_x_145) ;  /* 0xffffffa400387947 */ /* 0x000fea000383ffff */
.L_x_60:
[----:B------:R-:W-:Y:S07]  /*9b00*/  MOV R0, UR31 ;  /* 0x0000001f00007c02 */ /* 0x000fee0008000f00 */
.L_x_146:
[----:B-1----:R1:W2:Y:S02]  /*9b10*/  SYNCS.PHASECHK.TRANS64.TRYWAIT P0, [R0+URZ+0x90], R3 ;  /* 0x00009003000075a7 */ /* 0x0022a400080011ff */
[----:B--2---:R-:W-:Y:S05]  /*9b20*/  @!P0 NANOSLEEP.SYNCS 0x989680 ;  /* 0x009896800000895d */ /* 0x004fea0003900000 */
[----:B------:R-:W2:Y:S02]  /*9b30*/  @!P0 SYNCS.PHASECHK.TRANS64 P0, [R0+URZ+0x90], R3 ;  /* 0x00009003000085a7 */ /* 0x000ea400080010ff */
[----:B--2---:R-:W-:Y:S05]  /*9b40*/  @!P0 BRA `(.L_x_146) ;  /* 0xfffffffc00f08947 */ /* 0x004fea000383ffff */
[----:B------:R-:W-:Y:S05]  /*9b50*/  BRA `(.L_x_147) ;  /* 0xffffffa800e07947 */ /* 0x000fea000383ffff */
.L_x_63:
[----:B------:R-:W-:Y:S07]  /*9b60*/  MOV R3, UR31 ;  /* 0x0000001f00037c02 */ /* 0x000fee0008000f00 */
.L_x_148:
[----:B-1----:R1:W2:Y:S02]  /*9b70*/  SYNCS.PHASECHK.TRANS64.TRYWAIT P1, [R3+URZ+0x88], R12 ;  /* 0x0000880c030075a7 */ /* 0x0022a400080211ff */
[----:B--2---:R-:W-:Y:S05]  /*9b80*/  @!P1 NANOSLEEP.SYNCS 0x989680 ;  /* 0x009896800000995d */ /* 0x004fea0003900000 */
[----:B------:R-:W2:Y:S02]  /*9b90*/  @!P1 SYNCS.PHASECHK.TRANS64 P1, [R3+URZ+0x88], R12 ;  /* 0x0000880c030095a7 */ /* 0x000ea400080210ff */
[----:B--2---:R-:W-:Y:S05]  /*9ba0*/  @!P1 BRA `(.L_x_148) ;  /* 0xfffffffc00f09947 */ /* 0x004fea000383ffff */
[----:B------:R-:W-:Y:S05]  /*9bb0*/  BRA `(.L_x_62) ;  /* 0xffffffb000387947 */ /* 0x000fea000383ffff */
.L_x_66:
[----:B------:R-:W-:Y:S07]  /*9bc0*/  MOV R0, UR31 ;  /* 0x0000001f00007c02 */ /* 0x000fee0008000f00 */
.L_x_149:
[----:B-1----:R1:W2:Y:S02]  /*9bd0*/  SYNCS.PHASECHK.TRANS64.TRYWAIT P1, [R0+URZ+0x60], R9 ;  /* 0x00006009000075a7 */ /* 0x0022a400080211ff */
[----:B--2---:R-:W-:Y:S05]  /*9be0*/  @!P1 NANOSLEEP.SYNCS 0x989680 ;  /* 0x009896800000995d */ /* 0x004fea0003900000 */
[----:B------:R-:W2:Y:S02]  /*9bf0*/  @!P1 SYNCS.PHASECHK.TRANS64 P1, [R0+URZ+0x60], R9 ;  /* 0x00006009000095a7 */ /* 0x000ea400080210ff */
[----:B--2---:R-:W-:Y:S05]  /*9c00*/  @!P1 BRA `(.L_x_149) ;  /* 0xfffffffc00f09947 */ /* 0x004fea000383ffff */
[----:B------:R-:W-:Y:S05]  /*9c10*/  BRA `(.L_x_150) ;  /* 0xffffffb400587947 */ /* 0x000fea000383ffff */
.L_x_67:
[----:B------:R-:W-:Y:S07]  /*9c20*/  MOV R0, UR31 ;  /* 0x0000001f00007c02 */ /* 0x000fee0008000f00 */
.L_x_151:
[----:B-1----:R1:W2:Y:S02]  /*9c30*/  SYNCS.PHASECHK.TRANS64.TRYWAIT P1, [R0+URZ+0x68], R9 ;  /* 0x00006809000075a7 */ /* 0x0022a400080211ff */
[----:B--2---:R-:W-:Y:S05]  /*9c40*/  @!P1 NANOSLEEP.SYNCS 0x989680 ;  /* 0x009896800000995d */ /* 0x004fea0003900000 */
[----:B------:R-:W2:Y:S02]  /*9c50*/  @!P1 SYNCS.PHASECHK.TRANS64 P1, [R0+URZ+0x68], R9 ;  /* 0x00006809000095a7 */ /* 0x000ea400080210ff */
[----:B--2---:R-:W-:Y:S05]  /*9c60*/  @!P1 BRA `(.L_x_151) ;  /* 0xfffffffc00f09947 */ /* 0x004fea000383ffff */
[----:B------:R-:W-:Y:S05]  /*9c70*/  BRA `(.L_x_152) ;  /* 0xffffffb400907947 */ /* 0x000fea000383ffff */
.L_x_68:
[----:B------:R-:W-:Y:S07]  /*9c80*/  MOV R0, UR31 ;  /* 0x0000001f00007c02 */ /* 0x000fee0008000f00 */
.L_x_153:
[----:B-1----:R1:W2:Y:S02]  /*9c90*/  SYNCS.PHASECHK.TRANS64.TRYWAIT P1, [R0+URZ+0x70], R9 ;  /* 0x00007009000075a7 */ /* 0x0022a400080211ff */
[----:B--2---:R-:W-:Y:S05]  /*9ca0*/  @!P1 NANOSLEEP.SYNCS 0x989680 ;  /* 0x009896800000995d */ /* 0x004fea0003900000 */
[----:B------:R-:W2:Y:S02]  /*9cb0*/  @!P1 SYNCS.PHASECHK.TRANS64 P1, [R0+URZ+0x70], R9 ;  /* 0x00007009000095a7 */ /* 0x000ea400080210ff */
[----:B--2---:R-:W-:Y:S05]  /*9cc0*/  @!P1 BRA `(.L_x_153) ;  /* 0xfffffffc00f09947 */ /* 0x004fea000383ffff */
[----:B------:R-:W-:Y:S05]  /*9cd0*/  BRA `(.L_x_154) ;  /* 0xffffffb400d87947 */ /* 0x000fea000383ffff */
.L_x_69:
[----:B------:R-:W-:Y:S07]  /*9ce0*/  MOV R0, UR31 ;  /* 0x0000001f00007c02 */ /* 0x000fee0008000f00 */
.L_x_155:
[----:B-1----:R1:W2:Y:S02]  /*9cf0*/  SYNCS.PHASECHK.TRANS64.TRYWAIT P0, [R0+URZ+0x78], R9 ;  /* 0x00007809000075a7 */ /* 0x0022a400080011ff */
[----:B--2---:R-:W-:Y:S05]  /*9d00*/  @!P0 NANOSLEEP.SYNCS 0x989680 ;  /* 0x009896800000895d */ /* 0x004fea0003900000 */
[----:B------:R-:W2:Y:S02]  /*9d10*/  @!P0 SYNCS.PHASECHK.TRANS64 P0, [R0+URZ+0x78], R9 ;  /* 0x00007809000085a7 */ /* 0x000ea400080010ff */
[----:B--2---:R-:W-:Y:S05]  /*9d20*/  @!P0 BRA `(.L_x_155) ;  /* 0xfffffffc00f08947 */ /* 0x004fea000383ffff */
[----:B------:R-:W-:Y:S05]  /*9d30*/  BRA `(.L_x_156) ;  /* 0xffffffb800287947 */ /* 0x000fea000383ffff */
.L_x_71:
[----:B------:R-:W-:-:S07]  /*9d40*/  MOV R0, UR31 ;  /* 0x0000001f00007c02 */ /* 0x000fce0008000f00 */
.L_x_157:
[----:B--2---:R2:W3:Y:S02]  /*9d50*/  SYNCS.PHASECHK.TRANS64.TRYWAIT P0, [R0+URZ+0x60], R3 ;  /* 0x00006003000075a7 */ /* 0x0044e400080011ff */
[----:B---3--:R-:W-:Y:S05]  /*9d60*/  @!P0 NANOSLEEP.SYNCS 0x989680 ;  /* 0x009896800000895d */ /* 0x008fea0003900000 */
[----:B------:R-:W3:Y:S02]  /*9d70*/  @!P0 SYNCS.PHASECHK.TRANS64 P0, [R0+URZ+0x60], R3 ;  /* 0x00006003000085a7 */ /* 0x000ee400080010ff */
[----:B---3--:R-:W-:Y:S05]  /*9d80*/  @!P0 BRA `(.L_x_157) ;  /* 0xfffffffc00f08947 */ /* 0x008fea000383ffff */
[----:B------:R-:W-:Y:S05]  /*9d90*/  BRA `(.L_x_158) ;  /* 0xffffffb8008c7947 */ /* 0x000fea000383ffff */
.L_x_72:
[----:B--2---:R-:W-:-:S07]  /*9da0*/  MOV R0, UR31 ;  /* 0x0000001f00007c02 */ /* 0x004fce0008000f00 */
.L_x_159:
[----:B--2---:R2:W3:Y:S02]  /*9db0*/  SYNCS.PHASECHK.TRANS64.TRYWAIT P0, [R0+URZ+0x68], R3 ;  /* 0x00006803000075a7 */ /* 0x0044e400080011ff */
[----:B---3--:R-:W-:Y:S05]  /*9dc0*/  @!P0 NANOSLEEP.SYNCS 0x989680 ;  /* 0x009896800000895d */ /* 0x008fea0003900000 */
[----:B------:R-:W3:Y:S02]  /*9dd0*/  @!P0 SYNCS.PHASECHK.TRANS64 P0, [R0+URZ+0x68], R3 ;  /* 0x00006803000085a7 */ /* 0x000ee400080010ff */
[----:B---3--:R-:W-:Y:S05]  /*9de0*/  @!P0 BRA `(.L_x_159) ;  /* 0xfffffffc00f08947 */ /* 0x008fea000383ffff */
[----:B------:R-:W-:Y:S05]  /*9df0*/  BRA `(.L_x_160) ;  /* 0xffffffb8007c7947 */ /* 0x000fea000383ffff */
.L_x_73:
[----:B--2---:R-:W-:-:S07]  /*9e00*/  MOV R0, UR31 ;  /* 0x0000001f00007c02 */ /* 0x004fce0008000f00 */
.L_x_161:
[----:B--2---:R2:W3:Y:S02]  /*9e10*/  SYNCS.PHASECHK.TRANS64.TRYWAIT P0, [R0+URZ+0x70], R3 ;  /* 0x00007003000075a7 */ /* 0x0044e400080011ff */
[----:B---3--:R-:W-:Y:S05]  /*9e20*/  @!P0 NANOSLEEP.SYNCS 0x989680 ;  /* 0x009896800000895d */ /* 0x008fea0003900000 */
[----:B------:R-:W3:Y:S02]  /*9e30*/  @!P0 SYNCS.PHASECHK.TRANS64 P0, [R0+URZ+0x70], R3 ;  /* 0x00007003000085a7 */ /* 0x000ee400080010ff */
[----:B---3--:R-:W-:Y:S05]  /*9e40*/  @!P0 BRA `(.L_x_161) ;  /* 0xfffffffc00f08947 */ /* 0x008fea000383ffff */
[----:B------:R-:W-:Y:S05]  /*9e50*/  BRA `(.L_x_162) ;  /* 0xffffffb8006c7947 */ /* 0x000fea000383ffff */
.L_x_75:
[----:B------:R-:W-:Y:S07]  /*9e60*/  MOV R0, UR48 ;  /* 0x0000003000007c02 */ /* 0x000fee0008000f00 */
.L_x_163:
[----:B-1----:R1:W2:Y:S02]  /*9e70*/  SYNCS.PHASECHK.TRANS64.TRYWAIT P0, [R0+URZ+0x90], R3 ;  /* 0x00009003000075a7 */ /* 0x0022a400080011ff */
[----:B--2---:R-:W-:Y:S05]  /*9e80*/  @!P0 NANOSLEEP.SYNCS 0x989680 ;  /* 0x009896800000895d */ /* 0x004fea0003900000 */
[----:B------:R-:W2:Y:S02]  /*9e90*/  @!P0 SYNCS.PHASECHK.TRANS64 P0, [R0+URZ+0x90], R3 ;  /* 0x00009003000085a7 */ /* 0x000ea400080010ff */
[----:B--2---:R-:W-:Y:S05]  /*9ea0*/  @!P0 BRA `(.L_x_163) ;  /* 0xfffffffc00f08947 */ /* 0x004fea000383ffff */
[----:B------:R-:W-:Y:S05]  /*9eb0*/  BRA `(.L_x_164) ;  /* 0xffffffbc004c7947 */ /* 0x000fea000383ffff */
.L_x_86:
[----:B-1----:R-:W-:Y:S04]  /*9ec0*/  MOV R2, UR48 ;  /* 0x0000003000027c02 */ /* 0x002fe80008000f00 */
[----:B------:R1:W3:Y:S03]  /*9ed0*/  SYNCS.PHASECHK.TRANS64.TRYWAIT P1, [R2+URZ+0x40], R3 ;  /* 0x00004003020075a7 */ /* 0x0002e600080211ff */
[----:B---3--:R-:W-:Y:S05]  /*9ee0*/  @!P1 NANOSLEEP.SYNCS 0x989680 ;  /* 0x009896800000995d */ /* 0x008fea0003900000 */
[----:B------:R-:W3:Y:S02]  /*9ef0*/  @!P1 SYNCS.PHASECHK.TRANS64 P1, [R2+URZ+0x40], R3 ;  /* 0x00004003020095a7 */ /* 0x000ee400080210ff */
[----:B---3--:R-:W-:Y:S05]  /*9f00*/  @!P1 BRA `(.L_x_86) ;  /* 0xfffffffc00ec9947 */ /* 0x008fea000383ffff */
[----:B------:R-:W-:Y:S05]  /*9f10*/  BRA `(.L_x_85) ;  /* 0xffffffcc00d07947 */ /* 0x000fea000383ffff */
.L_x_88:
[----:B-1----:R1:W4:Y:S02]  /*9f20*/  SYNCS.PHASECHK.TRANS64.TRYWAIT P0, [R83+URZ+0xa0], R0 ;  /* 0x0000a000530075a7 */ /* 0x00232400080011ff */
[----:B----4-:R-:W-:Y:S05]  /*9f30*/  @!P0 NANOSLEEP.SYNCS 0x989680 ;  /* 0x009896800000895d */ /* 0x010fea0003900000 */
[----:B------:R-:W4:Y:S02]  /*9f40*/  @!P0 SYNCS.PHASECHK.TRANS64 P0, [R83+URZ+0xa0], R0 ;  /* 0x0000a000530085a7 */ /* 0x000f2400080010ff */
[----:B----4-:R-:W-:Y:S05]  /*9f50*/  @!P0 BRA `(.L_x_88) ;  /* 0xfffffffc00f08947 */ /* 0x010fea000383ffff */
[----:B------:R-:W-:Y:S05]  /*9f60*/  BRA `(.L_x_87) ;  /* 0xffffffcc00fc7947 */ /* 0x000fea000383ffff */
.L_x_97:
[----:B-1----:R1:W2:Y:S02]  /*9f70*/  SYNCS.PHASECHK.TRANS64.TRYWAIT P0, [R3+URZ+0x40], R0 ;  /* 0x00004000030075a7 */ /* 0x0022a400080011ff */
[----:B--2---:R-:W-:Y:S05]  /*9f80*/  @!P0 NANOSLEEP.SYNCS 0x989680 ;  /* 0x009896800000895d */ /* 0x004fea0003900000 */
[----:B------:R-:W2:Y:S02]  /*9f90*/  @!P0 SYNCS.PHASECHK.TRANS64 P0, [R3+URZ+0x40], R0 ;  /* 0x00004000030085a7 */ /* 0x000ea400080010ff */
[----:B--2---:R-:W-:Y:S05]  /*9fa0*/  @!P0 BRA `(.L_x_97) ;  /* 0xfffffffc00f08947 */ /* 0x004fea000383ffff */
[----:B------:R-:W-:Y:S05]  /*9fb0*/  BRA `(.L_x_96) ;  /* 0xffffffd800207947 */ /* 0x000fea000383ffff */
.L_x_105:
[----:B-1----:R1:W3:Y:S02]  /*9fc0*/  SYNCS.PHASECHK.TRANS64.TRYWAIT P0, [R40+URZ+0x40], R5 ;  /* 0x00004005280075a7 */ /* 0x0022e400080011ff */
[----:B---3--:R-:W-:Y:S05]  /*9fd0*/  @!P0 NANOSLEEP.SYNCS 0x989680 ;  /* 0x009896800000895d */ /* 0x008fea0003900000 */
[----:B------:R-:W3:Y:S02]  /*9fe0*/  @!P0 SYNCS.PHASECHK.TRANS64 P0, [R40+URZ+0x40], R5 ;  /* 0x00004005280085a7 */ /* 0x000ee400080010ff */
[----:B---3--:R-:W-:Y:S05]  /*9ff0*/  @!P0 BRA `(.L_x_105) ;  /* 0xfffffffc00f08947 */ /* 0x008fea000383ffff */
[----:B------:R-:W-:Y:S05]  /*a000*/  BRA `(.L_x_104) ;  /* 0xffffffe000607947 */ /* 0x000fea000383ffff */
.L_x_113:
[----:B-1----:R1:W3:Y:S02]  /*a010*/  SYNCS.PHASECHK.TRANS64.TRYWAIT P0, [R93+URZ+0x40], R0 ;  /* 0x000040005d0075a7 */ /* 0x0022e400080011ff */
[----:B---3--:R-:W-:Y:S05]  /*a020*/  @!P0 NANOSLEEP.SYNCS 0x989680 ;  /* 0x009896800000895d */ /* 0x008fea0003900000 */
[----:B------:R-:W3:Y:S02]  /*a030*/  @!P0 SYNCS.PHASECHK.TRANS64 P0, [R93+URZ+0x40], R0 ;  /* 0x000040005d0085a7 */ /* 0x000ee400080010ff */
[----:B---3--:R-:W-:Y:S05]  /*a040*/  @!P0 BRA `(.L_x_113) ;  /* 0xfffffffc00f08947 */ /* 0x008fea000383ffff */
[----:B------:R-:W-:Y:S05]  /*a050*/  BRA `(.L_x_112) ;  /* 0xffffffe8009c7947 */ /* 0x000fea000383ffff */
        .weak           $__internal_0_$__cuda_sm10x_tcgen05_guardrail_trap_col_being_dealloced_not_returned_by_alloc
        .type           $__internal_0_$__cuda_sm10x_tcgen05_guardrail_trap_col_being_dealloced_not_returned_by_alloc,@function
        .size           $__internal_0_$__cuda_sm10x_tcgen05_guardrail_trap_col_being_dealloced_not_returned_by_alloc,($__internal_1_$__cuda_sm10x_tcgen05_guardrail_trap_phase_invalid_during_alloc - $__internal_0_$__cuda_sm10x_tcgen05_guardrail_trap_col_being_dealloced_not_returned_by_alloc)
$__internal_0_$__cuda_sm10x_tcgen05_guardrail_trap_col_being_dealloced_not_returned_by_alloc:
[----:B------:R-:W-:Y:S05]  /*a060*/  BPT.TRAP 0x1 ;  /* 0x000000040000795c */ /* 0x000fea0000300000 */
[----:B------:R-:W-:-:S04]  /*a070*/  HFMA2 R3, -RZ, RZ, 0, 0 ;  /* 0x00000000ff037431 */ /* 0x000fc800000001ff */
[----:B------:R-:W-:Y:S05]  /*a080*/  RET.REL.NODEC R2 `(_ZN7cutlass13device_kernelINS_4conv6kernel13ConvUniversalINS1_16ConvProblemShapeILNS1_8OperatorE2ELi2EEENS1_10collective14CollectiveConvINS1_47MainloopSm100TmaUmmaWarpSpecializedImplicitGemmILS5_2ELi4ELi2ELi1ELi2EN4cute5tupleIJNSA_1CILi1EEESD_SD_EEEEENSB_IJNSC_ILi64EEENSB_IJNSC_ILi128EEEEEENSB_IJSG_EEEEEENS_10tfloat32_tESL_NSA_8TiledMMAINSA_8MMA_AtomIJNSA_17SM100_MMA_TF32_SSISL_SL_fLi64ELi128ELNSA_4UMMA5MajorE1ELSQ_1ELNSP_7ScaleInE0ELSR_0EEEEEENSA_6LayoutISE_NSB_IJNSC_ILi0EEESV_SV_EEEEENSB_IJNSA_10UnderscoreESY_SY_EEEEENS7_6detail27Sm100ImplicitGemmTileTraitsINSA_13SM90_TMA_LOADENSA_14ComposedLayoutINSA_7SwizzleILi2ELi5ELi2EEENSA_18smem_ptr_flag_bitsILi32EEENSU_INSB_IJNSC_ILi32EEENSC_ILi4EEEEEENSB_IJSD_S19_EEEEEEEvEENS12_INSA_20SM90_TMA_LOAD_IM2COLES1E_vEEEENS_8epilogue10collective18CollectiveEpilogueINS1J_23Sm100TmaWarpSpecializedILi4ELi2ELi16ELb1ELb0EEEJSK_NSB_IJNSU_ISG_SD_EENSU_IS19_SD_EEEEESL_NSB_IJlNSB_IJSD_llEEESV_EEESL_S1S_NS1J_6fusion15FusionCallbacksIS1N_NS1T_17LinearCombinationISL_fSL_fLNS_15FloatRoundStyleE2EEESK_S1Q_JEEENSA_5SM1004TMEM4LOAD26SM100_TMEM_LOAD_16dp128b8xES13_NS14_INS15_ILi3ELi4ELi3EEES18_NSU_INSB_IJNSC_ILi8EEES19_EEENSB_IJS19_SD_EEEEEEENSA_17SM75_U32x4_LDSM_NENSA_14SM90_TMA_STOREES28_NSA_17SM90_U32x4_STSM_NENSA_39AutoVectorizingCopyWithAssumedAlignmentILi128EEEEEEvvEEEEvNT_6ParamsE) ;  /* 0xffffff5c02dc7950 */ /* 0x000fea0003c3ffff */
        .weak           $__internal_1_$__cuda_sm10x_tcgen05_guardrail_trap_phase_invalid_during_alloc
        .type           $__internal_1_$__cuda_sm10x_tcgen05_guardrail_trap_phase_invalid_during_alloc,@function
        .size           $__internal_1_$__cuda_sm10x_tcgen05_guardrail_trap_phase_invalid_during_alloc,($__internal_2_$__cuda_sm10x_tcgen05_guardrail_trap_unallocated_columns_being_dealloced - $__internal_1_$__cuda_sm10x_tcgen05_guardrail_trap_phase_invalid_during_alloc)
$__internal_1_$__cuda_sm10x_tcgen05_guardrail_trap_phase_invalid_during_alloc:
[----:B------:R-:W-:Y:S05]  /*a090*/  BPT.TRAP 0x1 ;  /* 0x000000040000795c */ /* 0x000fea0000300000 */
[----:B------:R-:W-:-:S04]  /*a0a0*/  MOV R3, 0x0 ;  /* 0x0000000000037802 */ /* 0x000fc80000000f00 */
[----:B------:R-:W-:Y:S05]  /*a0b0*/  RET.REL.NODEC R2 `(_ZN7cutlass13device_kernelINS_4conv6kernel13ConvUniversalINS1_16ConvProblemShapeILNS1_8OperatorE2ELi2EEENS1_10collective14CollectiveConvINS1_47MainloopSm100TmaUmmaWarpSpecializedImplicitGemmILS5_2ELi4ELi2ELi1ELi2EN4cute5tupleIJNSA_1CILi1EEESD_SD_EEEEENSB_IJNSC_ILi64EEENSB_IJNSC_ILi128EEEEEENSB_IJSG_EEEEEENS_10tfloat32_tESL_NSA_8TiledMMAINSA_8MMA_AtomIJNSA_17SM100_MMA_TF32_SSISL_SL_fLi64ELi128ELNSA_4UMMA5MajorE1ELSQ_1ELNSP_7ScaleInE0ELSR_0EEEEEENSA_6LayoutISE_NSB_IJNSC_ILi0EEESV_SV_EEEEENSB_IJNSA_10UnderscoreESY_SY_EEEEENS7_6detail27Sm100ImplicitGemmTileTraitsINSA_13SM90_TMA_LOADENSA_14ComposedLayoutINSA_7SwizzleILi2ELi5ELi2EEENSA_18smem_ptr_flag_bitsILi32EEENSU_INSB_IJNSC_ILi32EEENSC_ILi4EEEEEENSB_IJSD_S19_EEEEEEEvEENS12_INSA_20SM90_TMA_LOAD_IM2COLES1E_vEEEENS_8epilogue10collective18CollectiveEpilogueINS1J_23Sm100TmaWarpSpecializedILi4ELi2ELi16ELb1ELb0EEEJSK_NSB_IJNSU_ISG_SD_EENSU_IS19_SD_EEEEESL_NSB_IJlNSB_IJSD_llEEESV_EEESL_S1S_NS1J_6fusion15FusionCallbacksIS1N_NS1T_17LinearCombinationISL_fSL_fLNS_15FloatRoundStyleE2EEESK_S1Q_JEEENSA_5SM1004TMEM4LOAD26SM100_TMEM_LOAD_16dp128b8xES13_NS14_INS15_ILi3ELi4ELi3EEES18_NSU_INSB_IJNSC_ILi8EEES19_EEENSB_IJS19_SD_EEEEEEENSA_17SM75_U32x4_LDSM_NENSA_14SM90_TMA_STOREES28_NSA_17SM90_U32x4_STSM_NENSA_39AutoVectorizingCopyWithAssumedAlignmentILi128EEEEEEvvEEEEvNT_6ParamsE) ;  /* 0xffffff5c02d07950 */ /* 0x000fea0003c3ffff */
        .weak           $__internal_2_$__cuda_sm10x_tcgen05_guardrail_trap_unallocated_columns_being_dealloced
        .type           $__internal_2_$__cuda_sm10x_tcgen05_guardrail_trap_unallocated_columns_being_dealloced,@function
        .size           $__internal_2_$__cuda_sm10x_tcgen05_guardrail_trap_unallocated_columns_being_dealloced,(.L_x_166 - $__internal_2_$__cuda_sm10x_tcgen05_guardrail_trap_unallocated_columns_being_dealloced)
$__internal_2_$__cuda_sm10x_tcgen05_guardrail_trap_unallocated_columns_being_dealloced:
[----:B------:R-:W-:Y:S05]  /*a0c0*/  BPT.TRAP 0x1 ;  /* 0x000000040000795c */ /* 0x000fea0000300000 */
[----:B------:R-:W-:-:S04]  /*a0d0*/  HFMA2 R3, -RZ, RZ, 0, 0 ;  /* 0x00000000ff037431 */ /* 0x000fc800000001ff */
[----:B------:R-:W-:Y:S05]  /*a0e0*/  RET.REL.NODEC R2 `(_ZN7cutlass13device_kernelINS_4conv6kernel13ConvUniversalINS1_16ConvProblemShapeILNS1_8OperatorE2ELi2EEENS1_10collective14CollectiveConvINS1_47MainloopSm100TmaUmmaWarpSpecializedImplicitGemmILS5_2ELi4ELi2ELi1ELi2EN4cute5tupleIJNSA_1CILi1EEESD_SD_EEEEENSB_IJNSC_ILi64EEENSB_IJNSC_ILi128EEEEEENSB_IJSG_EEEEEENS_10tfloat32_tESL_NSA_8TiledMMAINSA_8MMA_AtomIJNSA_17SM100_MMA_TF32_SSISL_SL_fLi64ELi128ELNSA_4UMMA5MajorE1ELSQ_1ELNSP_7ScaleInE0ELSR_0EEEEEENSA_6LayoutISE_NSB_IJNSC_ILi0EEESV_SV_EEEEENSB_IJNSA_10UnderscoreESY_SY_EEEEENS7_6detail27Sm100ImplicitGemmTileTraitsINSA_13SM90_TMA_LOADENSA_14ComposedLayoutINSA_7SwizzleILi2ELi5ELi2EEENSA_18smem_ptr_flag_bitsILi32EEENSU_INSB_IJNSC_ILi32EEENSC_ILi4EEEEEENSB_IJSD_S19_EEEEEEEvEENS12_INSA_20SM90_TMA_LOAD_IM2COLES1E_vEEEENS_8epilogue10collective18CollectiveEpilogueINS1J_23Sm100TmaWarpSpecializedILi4ELi2ELi16ELb1ELb0EEEJSK_NSB_IJNSU_ISG_SD_EENSU_IS19_SD_EEEEESL_NSB_IJlNSB_IJSD_llEEESV_EEESL_S1S_NS1J_6fusion15FusionCallbacksIS1N_NS1T_17LinearCombinationISL_fSL_fLNS_15FloatRoundStyleE2EEESK_S1Q_JEEENSA_5SM1004TMEM4LOAD26SM100_TMEM_LOAD_16dp128b8xES13_NS14_INS15_ILi3ELi4ELi3EEES18_NSU_INSB_IJNSC_ILi8EEES19_EEENSB_IJS19_SD_EEEEEEENSA_17SM75_U32x4_LDSM_NENSA_14SM90_TMA_STOREES28_NSA_17SM90_U32x4_STSM_NENSA_39AutoVectorizingCopyWithAssumedAlignmentILi128EEEEEEvvEEEEvNT_6ParamsE) ;  /* 0xffffff5c02c47950 */ /* 0x000fea0003c3ffff */
.L_x_165:
[----:B------:R-:W-:-:S00]  /*a0f0*/  BRA `(.L_x_165) ;  /* 0xfffffffc00fc7947 */ /* 0x000fc0000383ffff */
[----:B------:R-:W-:-:S00]  /*a100*/  NOP ;  /* 0x0000000000007918 */ /* 0x000fc00000000000 */
[----:B------:R-:W-:-:S00]  /*a110*/  NOP ;  /* 0x0000000000007918 */ /* 0x000fc00000000000 */
[----:B------:R-:W-:-:S00]  /*a120*/  NOP ;  /* 0x0000000000007918 */ /* 0x000fc00000000000 */
[----:B------:R-:W-:-:S00]  /*a130*/  NOP ;  /* 0x0000000000007918 */ /* 0x000fc00000000000 */
[----:B------:R-:W-:-:S00]  /*a140*/  NOP ;  /* 0x0000000000007918 */ /* 0x000fc00000000000 */
[----:B------:R-:W-:-:S00]  /*a150*/  NOP ;  /* 0x0000000000007918 */ /* 0x000fc00000000000 */
[----:B------:R-:W-:-:S00]  /*a160*/  NOP ;  /* 0x0000000000007918 */ /* 0x000fc00000000000 */
[----:B------:R-:W-:-:S00]  /*a170*/  NOP ;  /* 0x0000000000007918 */ /* 0x000fc00000000000 */
.L_x_166:


//--------------------- .nv.global.init           --------------------------
	.section	.nv.global.init,"aw",@progbits
.nv.global.init:
	.type		$str$29,@object
	.size		$str$29,($str$30 - $str$29)
$str$29:
        /*0000*/ 	.byte	0x28, 0x61, 0x64, 0x64, 0x72, 0x65, 0x73, 0x73, 0x20, 0x26, 0x20, 0x6d, 0x61, 0x73, 0x6b, 0x29
        /*0010*/ 	.byte	0x20, 0x3d, 0x3d, 0x20, 0x30, 0x00
	.type		$str$30,@object
	.size		$str$30,($str$28 - $str$30)
$str$30:
        /*0016*/ 	.byte	0x2f, 0x74, 0x6d, 0x70, 0x2f, 0x63, 0x75, 0x74, 0x6c, 0x61, 0x73, 0x73, 0x5f, 0x73, 0x77, 0x65
        /*0026*/ 	.byte	0x65, 0x70, 0x5f, 0x73, 0x72, 0x63, 0x2f, 0x69, 0x6e, 0x63, 0x6c, 0x75, 0x64, 0x65, 0x2f, 0x63
        /*0036*/ 	.byte	0x75, 0x74, 0x65, 0x2f, 0x70, 0x6f, 0x69, 0x6e, 0x74, 0x65, 0x72, 0x5f, 0x66, 0x6c, 0x61, 0x67
        /*0046*/ 	.byte	0x67, 0x65, 0x64, 0x2e, 0x68, 0x70, 0x70, 0x00
	.type		$str$28,@object
	.size		$str$28,($str$27 - $str$28)
$str$28:
        /*004e*/ 	.byte	0x2f, 0x74, 0x6d, 0x70, 0x2f, 0x63, 0x75, 0x74, 0x6c, 0x61, 0x73, 0x73, 0x5f, 0x73, 0x77, 0x65
        /*005e*/ 	.byte	0x65, 0x70, 0x5f, 0x73, 0x72, 0x63, 0x2f, 0x69, 0x6e, 0x63, 0x6c, 0x75, 0x64, 0x65, 0x2f, 0x63
        /*006e*/ 	.byte	0x75, 0x74, 0x65, 0x2f, 0x61, 0x74, 0x6f, 0x6d, 0x2f, 0x63, 0x6f, 0x70, 0x79, 0x5f, 0x74, 0x72
        /*007e*/ 	.byte	0x61, 0x69, 0x74, 0x73, 0x5f, 0x73, 0x6d, 0x31, 0x30, 0x30, 0x2e, 0x68, 0x70, 0x70, 0x00
	.type		$str$27,@object
	.size		$str$27,(__unnamed_1 - $str$27)
$str$27:
        /*008d*/ 	.byte	0x28, 0x28, 0x75, 0x69, 0x6e, 0x74, 0x33, 0x32, 0x5f, 0x74, 0x28, 0x74, 0x68, 0x72, 0x65, 0x61
        /*009d*/ 	.byte	0x64, 0x49, 0x64, 0x78, 0x2e, 0x78, 0x29, 0x20, 0x2f, 0x20, 0x33, 0x32, 0x29, 0x20, 0x25, 0x20
        /*00ad*/ 	.byte	0x34, 0x29, 0x20, 0x3d, 0x3d, 0x20, 0x28, 0x28, 0x28, 0x74, 0x6d, 0x65, 0x6d, 0x5f, 0x61, 0x64
        /*00bd*/ 	.byte	0x64, 0x72, 0x20, 0x3e, 0x3e, 0x20, 0x31, 0x36, 0x29, 0x20, 0x2f, 0x20, 0x33, 0x32, 0x29, 0x20
        /*00cd*/ 	.byte	0x25, 0x20, 0x34, 0x29, 0x00
	.type		__unnamed_1,@object
	.size		__unnamed_1,(__unnamed_2 - __unnamed_1)
__unnamed_1:
        /*00d2*/ 	.byte	0x61, 0x75, 0x74, 0x6f, 0x20, 0x63, 0x75, 0x74, 0x65, 0x3a, 0x3a, 0x61, 0x73, 0x5f, 0x70, 0x6f
        /* <DEDUP_REMOVED lines=24> */
        /*0262*/ 	.byte	0x30, 0x34, 0x38, 0x3e, 0x3e, 0x3e, 0x3e, 0x5d, 0x00
	.type		__unnamed_2,@object
	.size		__unnamed_2,(.L_2 - __unnamed_2)
__unnamed_2:
        /* <DEDUP_REMOVED lines=45> */
        /*053b*/ 	.byte	0x3e, 0x3e, 0x3e, 0x5d, 0x00
.L_2:


//--------------------- .nv.shared._ZN7cutlass13device_kernelINS_4conv6kernel13ConvUniversalINS1_16ConvProblemShapeILNS1_8OperatorE2ELi2EEENS1_10collective14CollectiveConvINS1_47MainloopSm100TmaUmmaWarpSpecializedImplicitGemmILS5_2ELi4ELi2ELi1ELi2EN4cute5tupleIJNSA_1CILi1EEESD_SD_EEEEENSB_IJNSC_ILi64EEENSB_IJNSC_ILi128EEEEEENSB_IJSG_EEEEEENS_10tfloat32_tESL_NSA_8TiledMMAINSA_8MMA_AtomIJNSA_17SM100_MMA_TF32_SSISL_SL_fLi64ELi128ELNSA_4UMMA5MajorE1ELSQ_1ELNSP_7ScaleInE0ELSR_0EEEEEENSA_6LayoutISE_NSB_IJNSC_ILi0EEESV_SV_EEEEENSB_IJNSA_10UnderscoreESY_SY_EEEEENS7_6detail27Sm100ImplicitGemmTileTraitsINSA_13SM90_TMA_LOADENSA_14ComposedLayoutINSA_7SwizzleILi2ELi5ELi2EEENSA_18smem_ptr_flag_bitsILi32EEENSU_INSB_IJNSC_ILi32EEENSC_ILi4EEEEEENSB_IJSD_S19_EEEEEEEvEENS12_INSA_20SM90_TMA_LOAD_IM2COLES1E_vEEEENS_8epilogue10collective18CollectiveEpilogueINS1J_23Sm100TmaWarpSpecializedILi4ELi2ELi16ELb1ELb0EEEJSK_NSB_IJNSU_ISG_SD_EENSU_IS19_SD_EEEEESL_NSB_IJlNSB_IJSD_llEEESV_EEESL_S1S_NS1J_6fusion15FusionCallbacksIS1N_NS1T_17LinearCombinationISL_fSL_fLNS_15FloatRoundStyleE2EEESK_S1Q_JEEENSA_5SM1004TMEM4LOAD26SM100_TMEM_LOAD_16dp128b8xES13_NS14_INS15_ILi3ELi4ELi3EEES18_NSU_INSB_IJNSC_ILi8EEES19_EEENSB_IJS19_SD_EEEEEEENSA_17SM75_U32x4_LDSM_NENSA_14SM90_TMA_STOREES28_NSA_17SM90_U32x4_STSM_NENSA_39AutoVectorizingCopyWithAssumedAlignmentILi128EEEEEEvvEEEEvNT_6ParamsE --------------------------
	.section	.nv.shared._ZN7cutlass13device_kernelINS_4conv6kernel13ConvUniversalINS1_16ConvProblemShapeILNS1_8OperatorE2ELi2EEENS1_10collective14CollectiveConvINS1_47MainloopSm100TmaUmmaWarpSpecializedImplicitGemmILS5_2ELi4ELi2ELi1ELi2EN4cute5tupleIJNSA_1CILi1EEESD_SD_EEEEENSB_IJNSC_ILi64EEENSB_IJNSC_ILi128EEEEEENSB_IJSG_EEEEEENS_10tfloat32_tESL_NSA_8TiledMMAINSA_8MMA_AtomIJNSA_17SM100_MMA_TF32_SSISL_SL_fLi64ELi128ELNSA_4UMMA5MajorE1ELSQ_1ELNSP_7ScaleInE0ELSR_0EEEEEENSA_6LayoutISE_NSB_IJNSC_ILi0EEESV_SV_EEEEENSB_IJNSA_10UnderscoreESY_SY_EEEEENS7_6detail27Sm100ImplicitGemmTileTraitsINSA_13SM90_TMA_LOADENSA_14ComposedLayoutINSA_7SwizzleILi2ELi5ELi2EEENSA_18smem_ptr_flag_bitsILi32EEENSU_INSB_IJNSC_ILi32EEENSC_ILi4EEEEEENSB_IJSD_S19_EEEEEEEvEENS12_INSA_20SM90_TMA_LOAD_IM2COLES1E_vEEEENS_8epilogue10collective18CollectiveEpilogueINS1J_23Sm100TmaWarpSpecializedILi4ELi2ELi16ELb1ELb0EEEJSK_NSB_IJNSU_ISG_SD_EENSU_IS19_SD_EEEEESL_NSB_IJlNSB_IJSD_llEEESV_EEESL_S1S_NS1J_6fusion15FusionCallbacksIS1N_NS1T_17LinearCombinationISL_fSL_fLNS_15FloatRoundStyleE2EEESK_S1Q_JEEENSA_5SM1004TMEM4LOAD26SM100_TMEM_LOAD_16dp128b8xES13_NS14_INS15_ILi3ELi4ELi3EEES18_NSU_INSB_IJNSC_ILi8EEES19_EEENSB_IJS19_SD_EEEEEEENSA_17SM75_U32x4_LDSM_NENSA_14SM90_TMA_STOREES28_NSA_17SM90_U32x4_STSM_NENSA_39AutoVectorizingCopyWithAssumedAlignmentILi128EEEEEEvvEEEEvNT_6ParamsE,"aw",@nobits
	.sectionflags	@""
	.align	16
	.zero		1024


//--------------------- .nv.shared.reserved.0     --------------------------
	.section	.nv.shared.reserved.0,"aw",@nobits
	.weak		__nv_reservedSMEM_offset_0_alias
	.size		__nv_reservedSMEM_offset_0_alias, 0, 64
	.other		__nv_reservedSMEM_offset_0_alias,@"STO_CUDA_RESERVED_SHARED STV_DEFAULT"
__nv_reservedSMEM_offset_0_alias:
	.zero		0
.nv.shared.reserved.0:
	.zero		64
	.weak		__nv_reservedSMEM_tcgen05_partition
	.type		__nv_reservedSMEM_tcgen05_partition,@object
	.size		__nv_reservedSMEM_tcgen05_partition,(.L_0 - __nv_reservedSMEM_tcgen05_partition)
__nv_reservedSMEM_tcgen05_partition:
	.zero		32
.L_0:


//--------------------- .nv.global                --------------------------
	.section	.nv.global,"aw",@nobits
.nv.global:
	.type		_ZN39_INTERNAL_d70693b4_4_k_cu_f7500555_30774cute1_E,@object
	.size		_ZN39_INTERNAL_d70693b4_4_k_cu_f7500555_30774cute1_E,(_ZN39_INTERNAL_d70693b4_4_k_cu_f7500555_30774cuda3std3__45__cpo6cbeginE - _ZN39_INTERNAL_d70693b4_4_k_cu_f7500555_30774cute1_E)
_ZN39_INTERNAL_d70693b4_4_k_cu_f7500555_30774cute1_E:
	.zero		1
	.type		_ZN39_INTERNAL_d70693b4_4_k_cu_f7500555_30774cuda3std3__45__cpo6cbeginE,@object
	.size		_ZN39_INTERNAL_d70693b4_4_k_cu_f7500555_30774cuda3std3__45__cpo6cbeginE,(_ZN39_INTERNAL_d70693b4_4_k_cu_f7500555_30774cuda3std3__48in_placeE - _ZN39_INTERNAL_d70693b4_4_k_cu_f7500555_30774cuda3std3__45__cpo6cbeginE)
_ZN39_INTERNAL_d70693b4_4_k_cu_f7500555_30774cuda3std3__45__cpo6cbeginE:
	.zero		1
	.type		_ZN39_INTERNAL_d70693b4_4_k_cu_f7500555_30774cuda3std3__48in_placeE,@object
	.size		_ZN39_INTERNAL_d70693b4_4_k_cu_f7500555_30774cuda3std3__48in_placeE,(_ZN39_INTERNAL_d70693b4_4_k_cu_f7500555_30774cuda3std6ranges3__45__cpo9iter_moveE - _ZN39_INTERNAL_d70693b4_4_k_cu_f7500555_30774cuda3std3__48in_placeE)
_ZN39_INTERNAL_d70693b4_4_k_cu_f7500555_30774cuda3std3__48in_placeE:
	.zero		1
	.type		_ZN39_INTERNAL_d70693b4_4_k_cu_f7500555_30774cuda3std6ranges3__45__cpo9iter_moveE,@object
	.size		_ZN39_INTERNAL_d70693b4_4_k_cu_f7500555_30774cuda3std6ranges3__45__cpo9iter_moveE,(_ZN39_INTERNAL_d70693b4_4_k_cu_f7500555_30774cuda3std3__45__cpo5beginE - _ZN39_INTERNAL_d70693b4_4_k_cu_f7500555_30774cuda3std6ranges3__45__cpo9iter_moveE)
_ZN39_INTERNAL_d70693b4_4_k_cu_f7500555_30774cuda3std6ranges3__45__cpo9iter_moveE:
	.zero		1
	.type		_ZN39_INTERNAL_d70693b4_4_k_cu_f7500555_30774cuda3std3__45__cpo5beginE,@object
	.size		_ZN39_INTERNAL_d70693b4_4_k_cu_f7500555_30774cuda3std3__45__cpo5beginE,(_ZN39_INTERNAL_d70693b4_4_k_cu_f7500555_30774cuda3std3__441_GLOBAL__N__d70693b4_4_k_cu_f7500555_30776ignoreE - _ZN39_INTERNAL_d70693b4_4_k_cu_f7500555_30774cuda3std3__45__cpo5beginE)
_ZN39_INTERNAL_d70693b4_4_k_cu_f7500555_30774cuda3std3__45__cpo5beginE:
	.zero		1
	.type		_ZN39_INTERNAL_d70693b4_4_k_cu_f7500555_30774cuda3std3__441_GLOBAL__N__d70693b4_4_k_cu_f7500555_30776ignoreE,@object
	.size		_ZN39_INTERNAL_d70693b4_4_k_cu_f7500555_30774cuda3std3__441_GLOBAL__N__d70693b4_4_k_cu_f7500555_30776ignoreE,(_ZN39_INTERNAL_d70693b4_4_k_cu_f7500555_30774cute7productE - _ZN39_INTERNAL_d70693b4_4_k_cu_f7500555_30774cuda3std3__441_GLOBAL__N__d70693b4_4_k_cu_f7500555_30776ignoreE)
_ZN39_INTERNAL_d70693b4_4_k_cu_f7500555_30774cuda3std3__441_GLOBAL__N__d70693b4_4_k_cu_f7500555_30776ignoreE:
	.zero		1
	.type		_ZN39_INTERNAL_d70693b4_4_k_cu_f7500555_30774cute7productE,@object
	.size		_ZN39_INTERNAL_d70693b4_4_k_cu_f7500555_30774cute7productE,(_ZN39_INTERNAL_d70693b4_4_k_cu_f7500555_30774cuda3std3__45__cpo3endE - _ZN39_INTERNAL_d70693b4_4_k_cu_f7500555_30774cute7productE)
_ZN39_INTERNAL_d70693b4_4_k_cu_f7500555_30774cute7productE:
	.zero		1
	.type		_ZN39_INTERNAL_d70693b4_4_k_cu_f7500555_30774cuda3std3__45__cpo3endE,@object
	.size		_ZN39_INTERNAL_d70693b4_4_k_cu_f7500555_30774cuda3std3__45__cpo3endE,(_ZN39_INTERNAL_d70693b4_4_k_cu_f7500555_30774cuda3std3__419piecewise_constructE - _ZN39_INTERNAL_d70693b4_4_k_cu_f7500555_30774cuda3std3__45__cpo3endE)
_ZN39_INTERNAL_d70693b4_4_k_cu_f7500555_30774cuda3std3__45__cpo3endE:
	.zero		1
	.type		_ZN39_INTERNAL_d70693b4_4_k_cu_f7500555_30774cuda3std3__419piecewise_constructE,@object
	.size		_ZN39_INTERNAL_d70693b4_4_k_cu_f7500555_30774cuda3std3__419piecewise_constructE,(_ZN39_INTERNAL_d70693b4_4_k_cu_f7500555_30774cuda3std3__45__cpo4cendE - _ZN39_INTERNAL_d70693b4_4_k_cu_f7500555_30774cuda3std3__419piecewise_constructE)
_ZN39_INTERNAL_d70693b4_4_k_cu_f7500555_30774cuda3std3__419piecewise_constructE:
	.zero		1
	.type		_ZN39_INTERNAL_d70693b4_4_k_cu_f7500555_30774cuda3std3__45__cpo4cendE,@object
	.size		_ZN39_INTERNAL_d70693b4_4_k_cu_f7500555_30774cuda3std3__45__cpo4cendE,(_ZN39_INTERNAL_d70693b4_4_k_cu_f7500555_30774cuda3std6ranges3__45__cpo4swapE - _ZN39_INTERNAL_d70693b4_4_k_cu_f7500555_30774cuda3std3__45__cpo4cendE)
_ZN39_INTERNAL_d70693b4_4_k_cu_f7500555_30774cuda3std3__45__cpo4cendE:
	.zero		1
	.type		_ZN39_INTERNAL_d70693b4_4_k_cu_f7500555_30774cuda3std6ranges3__45__cpo4swapE,@object
	.size		_ZN39_INTERNAL_d70693b4_4_k_cu_f7500555_30774cuda3std6ranges3__45__cpo4swapE,(.L_10 - _ZN39_INTERNAL_d70693b4_4_k_cu_f7500555_30774cuda3std6ranges3__45__cpo4swapE)
_ZN39_INTERNAL_d70693b4_4_k_cu_f7500555_30774cuda3std6ranges3__45__cpo4swapE:
	.zero		1
.L_10:


//--------------------- .nv.constant0._ZN7cutlass13device_kernelINS_4conv6kernel13ConvUniversalINS1_16ConvProblemShapeILNS1_8OperatorE2ELi2EEENS1_10collective14CollectiveConvINS1_47MainloopSm100TmaUmmaWarpSpecializedImplicitGemmILS5_2ELi4ELi2ELi1ELi2EN4cute5tupleIJNSA_1CILi1EEESD_SD_EEEEENSB_IJNSC_ILi64EEENSB_IJNSC_ILi128EEEEEENSB_IJSG_EEEEEENS_10tfloat32_tESL_NSA_8TiledMMAINSA_8MMA_AtomIJNSA_17SM100_MMA_TF32_SSISL_SL_fLi64ELi128ELNSA_4UMMA5MajorE1ELSQ_1ELNSP_7ScaleInE0ELSR_0EEEEEENSA_6LayoutISE_NSB_IJNSC_ILi0EEESV_SV_EEEEENSB_IJNSA_10UnderscoreESY_SY_EEEEENS7_6detail27Sm100ImplicitGemmTileTraitsINSA_13SM90_TMA_LOADENSA_14ComposedLayoutINSA_7SwizzleILi2ELi5ELi2EEENSA_18smem_ptr_flag_bitsILi32EEENSU_INSB_IJNSC_ILi32EEENSC_ILi4EEEEEENSB_IJSD_S19_EEEEEEEvEENS12_INSA_20SM90_TMA_LOAD_IM2COLES1E_vEEEENS_8epilogue10collective18CollectiveEpilogueINS1J_23Sm100TmaWarpSpecializedILi4ELi2ELi16ELb1ELb0EEEJSK_NSB_IJNSU_ISG_SD_EENSU_IS19_SD_EEEEESL_NSB_IJlNSB_IJSD_llEEESV_EEESL_S1S_NS1J_6fusion15FusionCallbacksIS1N_NS1T_17LinearCombinationISL_fSL_fLNS_15FloatRoundStyleE2EEESK_S1Q_JEEENSA_5SM1004TMEM4LOAD26SM100_TMEM_LOAD_16dp128b8xES13_NS14_INS15_ILi3ELi4ELi3EEES18_NSU_INSB_IJNSC_ILi8EEES19_EEENSB_IJS19_SD_EEEEEEENSA_17SM75_U32x4_LDSM_NENSA_14SM90_TMA_STOREES28_NSA_17SM90_U32x4_STSM_NENSA_39AutoVectorizingCopyWithAssumedAlignmentILi128EEEEEEvvEEEEvNT_6ParamsE --------------------------
	.section	.nv.constant0._ZN7cutlass13device_kernelINS_4conv6kernel13ConvUniversalINS1_16ConvProblemShapeILNS1_8OperatorE2ELi2EEENS1_10collective14CollectiveConvINS1_47MainloopSm100TmaUmmaWarpSpecializedImplicitGemmILS5_2ELi4ELi2ELi1ELi2EN4cute5tupleIJNSA_1CILi1EEESD_SD_EEEEENSB_IJNSC_ILi64EEENSB_IJNSC_ILi128EEEEEENSB_IJSG_EEEEEENS_10tfloat32_tESL_NSA_8TiledMMAINSA_8MMA_AtomIJNSA_17SM100_MMA_TF32_SSISL_SL_fLi64ELi128ELNSA_4UMMA5MajorE1ELSQ_1ELNSP_7ScaleInE0ELSR_0EEEEEENSA_6LayoutISE_NSB_IJNSC_ILi0EEESV_SV_EEEEENSB_IJNSA_10UnderscoreESY_SY_EEEEENS7_6detail27Sm100ImplicitGemmTileTraitsINSA_13SM90_TMA_LOADENSA_14ComposedLayoutINSA_7SwizzleILi2ELi5ELi2EEENSA_18smem_ptr_flag_bitsILi32EEENSU_INSB_IJNSC_ILi32EEENSC_ILi4EEEEEENSB_IJSD_S19_EEEEEEEvEENS12_INSA_20SM90_TMA_LOAD_IM2COLES1E_vEEEENS_8epilogue10collective18CollectiveEpilogueINS1J_23Sm100TmaWarpSpecializedILi4ELi2ELi16ELb1ELb0EEEJSK_NSB_IJNSU_ISG_SD_EENSU_IS19_SD_EEEEESL_NSB_IJlNSB_IJSD_llEEESV_EEESL_S1S_NS1J_6fusion15FusionCallbacksIS1N_NS1T_17LinearCombinationISL_fSL_fLNS_15FloatRoundStyleE2EEESK_S1Q_JEEENSA_5SM1004TMEM4LOAD26SM100_TMEM_LOAD_16dp128b8xES13_NS14_INS15_ILi3ELi4ELi3EEES18_NSU_INSB_IJNSC_ILi8EEES19_EEENSB_IJS19_SD_EEEEEEENSA_17SM75_U32x4_LDSM_NENSA_14SM90_TMA_STOREES28_NSA_17SM90_U32x4_STSM_NENSA_39AutoVectorizingCopyWithAssumedAlignmentILi128EEEEEEvvEEEEvNT_6ParamsE,"a",@progbits
	.sectionflags	@""
	.align	4
.nv.constant0._ZN7cutlass13device_kernelINS_4conv6kernel13ConvUniversalINS1_16ConvProblemShapeILNS1_8OperatorE2ELi2EEENS1_10collective14CollectiveConvINS1_47MainloopSm100TmaUmmaWarpSpecializedImplicitGemmILS5_2ELi4ELi2ELi1ELi2EN4cute5tupleIJNSA_1CILi1EEESD_SD_EEEEENSB_IJNSC_ILi64EEENSB_IJNSC_ILi128EEEEEENSB_IJSG_EEEEEENS_10tfloat32_tESL_NSA_8TiledMMAINSA_8MMA_AtomIJNSA_17SM100_MMA_TF32_SSISL_SL_fLi64ELi128ELNSA_4UMMA5MajorE1ELSQ_1ELNSP_7ScaleInE0ELSR_0EEEEEENSA_6LayoutISE_NSB_IJNSC_ILi0EEESV_SV_EEEEENSB_IJNSA_10UnderscoreESY_SY_EEEEENS7_6detail27Sm100ImplicitGemmTileTraitsINSA_13SM90_TMA_LOADENSA_14ComposedLayoutINSA_7SwizzleILi2ELi5ELi2EEENSA_18smem_ptr_flag_bitsILi32EEENSU_INSB_IJNSC_ILi32EEENSC_ILi4EEEEEENSB_IJSD_S19_EEEEEEEvEENS12_INSA_20SM90_TMA_LOAD_IM2COLES1E_vEEEENS_8epilogue10collective18CollectiveEpilogueINS1J_23Sm100TmaWarpSpecializedILi4ELi2ELi16ELb1ELb0EEEJSK_NSB_IJNSU_ISG_SD_EENSU_IS19_SD_EEEEESL_NSB_IJlNSB_IJSD_llEEESV_EEESL_S1S_NS1J_6fusion15FusionCallbacksIS1N_NS1T_17LinearCombinationISL_fSL_fLNS_15FloatRoundStyleE2EEESK_S1Q_JEEENSA_5SM1004TMEM4LOAD26SM100_TMEM_LOAD_16dp128b8xES13_NS14_INS15_ILi3ELi4ELi3EEES18_NSU_INSB_IJNSC_ILi8EEES19_EEENSB_IJS19_SD_EEEEEEENSA_17SM75_U32x4_LDSM_NENSA_14SM90_TMA_STOREES28_NSA_17SM90_U32x4_STSM_NENSA_39AutoVectorizingCopyWithAssumedAlignmentILi128EEEEEEvvEEEEvNT_6ParamsE:
	.zero		2944


//--------------------- SYMBOLS --------------------------

	.type		.nv.reservedSmem.offset0,@object
	.size		.nv.reservedSmem.offset0,0x4
	.type		.nv.reservedSmem.cap,@object
	.size		.nv.reservedSmem.cap,0x4
	.type		__assertfail,@function
